//
// Generated by NVIDIA NVVM Compiler
//
// Compiler Build ID: CL-36424714
// Cuda compilation tools, release 13.0, V13.0.88
// Based on NVVM 20.0.0
//

.version 9.0
.target sm_100
.address_size 64

	// .globl	_Z30build_contingency_table_kernelPmPiS0_iii

.visible .entry _Z30build_contingency_table_kernelPmPiS0_iii(
	.param .u64 .ptr .align 1 _Z30build_contingency_table_kernelPmPiS0_iii_param_0,
	.param .u64 .ptr .align 1 _Z30build_contingency_table_kernelPmPiS0_iii_param_1,
	.param .u64 .ptr .align 1 _Z30build_contingency_table_kernelPmPiS0_iii_param_2,
	.param .u32 _Z30build_contingency_table_kernelPmPiS0_iii_param_3,
	.param .u32 _Z30build_contingency_table_kernelPmPiS0_iii_param_4,
	.param .u32 _Z30build_contingency_table_kernelPmPiS0_iii_param_5
)
{
	.reg .pred 	%p<5>;
	.reg .b16 	%rs<14>;
	.reg .b32 	%r<34>;
	.reg .b64 	%rd<22>;
	.reg .b64 	%fd<23>;

	ld.param.u64 	%rd3, [_Z30build_contingency_table_kernelPmPiS0_iii_param_0];
	ld.param.u64 	%rd4, [_Z30build_contingency_table_kernelPmPiS0_iii_param_1];
	ld.param.u64 	%rd5, [_Z30build_contingency_table_kernelPmPiS0_iii_param_2];
	ld.param.u32 	%r11, [_Z30build_contingency_table_kernelPmPiS0_iii_param_3];
	ld.param.u32 	%r10, [_Z30build_contingency_table_kernelPmPiS0_iii_param_4];
	mov.u32 	%r12, %ctaid.x;
	mov.u32 	%r13, %ntid.x;
	mov.u32 	%r14, %tid.x;
	mad.lo.s32 	%r1, %r12, %r13, %r14;
	setp.ge.s32 	%p1, %r1, %r11;
	@%p1 bra 	$L__BB0_6;
	cvta.to.global.u64 	%rd1, %rd3;
	cvta.to.global.u64 	%rd6, %rd5;
	mul.lo.s32 	%r16, %r1, 3;
	mul.wide.s32 	%rd7, %r16, 4;
	add.s64 	%rd8, %rd6, %rd7;
	ld.global.u32 	%r17, [%rd8];
	ld.global.u32 	%r18, [%rd8+4];
	ld.global.u32 	%r19, [%rd8+8];
	cvt.rn.f64.s32 	%fd10, %r10;
	mul.f64 	%fd11, %fd10, 0d3F90000000000000;
	cvt.rpi.f64.f64 	%fd1, %fd11;
	mul.lo.s32 	%r20, %r17, 3;
	cvt.rn.f64.s32 	%fd12, %r20;
	mul.f64 	%fd2, %fd1, %fd12;
	mul.lo.s32 	%r21, %r18, 3;
	cvt.rn.f64.s32 	%fd13, %r21;
	mul.f64 	%fd3, %fd1, %fd13;
	mul.lo.s32 	%r22, %r19, 3;
	cvt.rn.f64.s32 	%fd14, %r22;
	mul.f64 	%fd4, %fd1, %fd14;
	mul.lo.s32 	%r2, %r1, 27;
	cvta.to.global.u64 	%rd2, %rd4;
	mov.b32 	%r30, 0;
$L__BB0_2:
	setp.leu.f64 	%p2, %fd1, 0d0000000000000000;
	mov.b32 	%r33, 0;
	@%p2 bra 	$L__BB0_5;
	cvt.u16.u32 	%rs1, %r30;
	mul.lo.s16 	%rs2, %rs1, 171;
	shr.u16 	%rs3, %rs2, 9;
	mul.lo.s16 	%rs4, %rs3, 3;
	sub.s16 	%rs5, %rs1, %rs4;
	and.b16  	%rs6, %rs5, 255;
	mul.lo.s16 	%rs7, %rs1, 57;
	shr.u16 	%rs8, %rs7, 9;
	mul.lo.s16 	%rs9, %rs8, 9;
	sub.s16 	%rs10, %rs1, %rs9;
	and.b16  	%rs11, %rs10, 255;
	mul.lo.s16 	%rs12, %rs11, 171;
	shr.u16 	%rs13, %rs12, 9;
	cvt.rn.f64.u16 	%fd16, %rs8;
	fma.rn.f64 	%fd5, %fd1, %fd16, %fd2;
	cvt.rn.f64.u16 	%fd17, %rs13;
	fma.rn.f64 	%fd6, %fd1, %fd17, %fd3;
	cvt.rn.f64.u16 	%fd18, %rs6;
	fma.rn.f64 	%fd7, %fd1, %fd18, %fd4;
	mov.b32 	%r31, 0;
	mov.f64 	%fd22, 0d0000000000000000;
	mov.u32 	%r33, %r31;
$L__BB0_4:
	add.f64 	%fd19, %fd5, %fd22;
	cvt.rzi.s32.f64 	%r25, %fd19;
	add.f64 	%fd20, %fd6, %fd22;
	cvt.rzi.s32.f64 	%r26, %fd20;
	add.f64 	%fd21, %fd7, %fd22;
	cvt.rzi.s32.f64 	%r27, %fd21;
	mul.wide.s32 	%rd9, %r25, 8;
	add.s64 	%rd10, %rd1, %rd9;
	ld.global.u64 	%rd11, [%rd10];
	mul.wide.s32 	%rd12, %r26, 8;
	add.s64 	%rd13, %rd1, %rd12;
	ld.global.u64 	%rd14, [%rd13];
	and.b64  	%rd15, %rd14, %rd11;
	mul.wide.s32 	%rd16, %r27, 8;
	add.s64 	%rd17, %rd1, %rd16;
	ld.global.u64 	%rd18, [%rd17];
	and.b64  	%rd19, %rd15, %rd18;
	popc.b64 	%r28, %rd19;
	add.s32 	%r33, %r33, %r28;
	add.s32 	%r31, %r31, 1;
	cvt.rn.f64.u32 	%fd22, %r31;
	setp.gt.f64 	%p3, %fd1, %fd22;
	@%p3 bra 	$L__BB0_4;
$L__BB0_5:
	add.s32 	%r29, %r30, %r2;
	mul.wide.s32 	%rd20, %r29, 4;
	add.s64 	%rd21, %rd2, %rd20;
	st.global.u32 	[%rd21], %r33;
	add.s32 	%r30, %r30, 1;
	setp.ne.s32 	%p4, %r30, 27;
	@%p4 bra 	$L__BB0_2;
$L__BB0_6:
	ret;

}
	// .globl	_Z18calculate_k2_scorePiS_Pdi
.visible .entry _Z18calculate_k2_scorePiS_Pdi(
	.param .u64 .ptr .align 1 _Z18calculate_k2_scorePiS_Pdi_param_0,
	.param .u64 .ptr .align 1 _Z18calculate_k2_scorePiS_Pdi_param_1,
	.param .u64 .ptr .align 1 _Z18calculate_k2_scorePiS_Pdi_param_2,
	.param .u32 _Z18calculate_k2_scorePiS_Pdi_param_3
)
{
	.reg .pred 	%p<42>;
	.reg .b32 	%r<144>;
	.reg .b32 	%f<379>;
	.reg .b64 	%rd<12>;
	.reg .b64 	%fd<81>;

	ld.param.u64 	%rd3, [_Z18calculate_k2_scorePiS_Pdi_param_0];
	ld.param.u64 	%rd4, [_Z18calculate_k2_scorePiS_Pdi_param_1];
	ld.param.u64 	%rd5, [_Z18calculate_k2_scorePiS_Pdi_param_2];
	ld.param.u32 	%r24, [_Z18calculate_k2_scorePiS_Pdi_param_3];
	mov.u32 	%r25, %ctaid.x;
	mov.u32 	%r26, %ntid.x;
	mov.u32 	%r27, %tid.x;
	mad.lo.s32 	%r1, %r25, %r26, %r27;
	setp.ge.s32 	%p1, %r1, %r24;
	@%p1 bra 	$L__BB1_29;
	mul.lo.s32 	%r2, %r1, 27;
	cvta.to.global.u64 	%rd1, %rd3;
	cvta.to.global.u64 	%rd2, %rd4;
	mov.f64 	%fd68, 0d0000000000000000;
	mov.b32 	%r137, 0;
$L__BB1_2:
	add.s32 	%r29, %r137, %r2;
	mul.wide.s32 	%rd6, %r29, 4;
	add.s64 	%rd7, %rd1, %rd6;
	ld.global.u32 	%r4, [%rd7];
	add.s64 	%rd8, %rd2, %rd6;
	ld.global.u32 	%r5, [%rd8];
	add.s32 	%r30, %r4, %r5;
	add.s32 	%r6, %r30, 1;
	setp.lt.s32 	%p2, %r6, 1;
	mov.f64 	%fd71, 0d0000000000000000;
	@%p2 bra 	$L__BB1_11;
	and.b32  	%r7, %r6, 3;
	setp.lt.u32 	%p3, %r30, 3;
	mov.f64 	%fd71, 0d0000000000000000;
	mov.b32 	%r138, 1;
	@%p3 bra 	$L__BB1_7;
	and.b32  	%r8, %r6, 2147483644;
	mov.f64 	%fd71, 0d0000000000000000;
	mov.b32 	%r139, 0;
$L__BB1_5:
	add.s32 	%r34, %r139, 1;
	cvt.rn.f32.u32 	%f1, %r34;
	mov.b32 	%r35, %f1;
	add.s32 	%r36, %r35, -1059760811;
	and.b32  	%r37, %r36, -8388608;
	sub.s32 	%r38, %r35, %r37;
	mov.b32 	%f2, %r38;
	cvt.rn.f32.s32 	%f3, %r37;
	fma.rn.f32 	%f4, %f3, 0f34000000, 0f00000000;
	add.f32 	%f5, %f2, 0fBF800000;
	fma.rn.f32 	%f6, %f5, 0fBE055027, 0f3E1039F6;
	fma.rn.f32 	%f7, %f6, %f5, 0fBDF8CDCC;
	fma.rn.f32 	%f8, %f7, %f5, 0f3E0F2955;
	fma.rn.f32 	%f9, %f8, %f5, 0fBE2AD8B9;
	fma.rn.f32 	%f10, %f9, %f5, 0f3E4CED0B;
	fma.rn.f32 	%f11, %f10, %f5, 0fBE7FFF22;
	fma.rn.f32 	%f12, %f11, %f5, 0f3EAAAA78;
	fma.rn.f32 	%f13, %f12, %f5, 0fBF000000;
	mul.f32 	%f14, %f5, %f13;
	fma.rn.f32 	%f15, %f14, %f5, %f5;
	fma.rn.f32 	%f16, %f4, 0f3F317218, %f15;
	setp.gt.u32 	%p4, %r35, 2139095039;
	fma.rn.f32 	%f17, %f1, 0f7F800000, 0f7F800000;
	selp.f32 	%f18, %f17, %f16, %p4;
	cvt.f64.f32 	%fd32, %f18;
	add.f64 	%fd33, %fd71, %fd32;
	add.s32 	%r39, %r139, 2;
	cvt.rn.f32.u32 	%f19, %r39;
	mov.b32 	%r40, %f19;
	add.s32 	%r41, %r40, -1059760811;
	and.b32  	%r42, %r41, -8388608;
	sub.s32 	%r43, %r40, %r42;
	mov.b32 	%f20, %r43;
	cvt.rn.f32.s32 	%f21, %r42;
	fma.rn.f32 	%f22, %f21, 0f34000000, 0f00000000;
	add.f32 	%f23, %f20, 0fBF800000;
	fma.rn.f32 	%f24, %f23, 0fBE055027, 0f3E1039F6;
	fma.rn.f32 	%f25, %f24, %f23, 0fBDF8CDCC;
	fma.rn.f32 	%f26, %f25, %f23, 0f3E0F2955;
	fma.rn.f32 	%f27, %f26, %f23, 0fBE2AD8B9;
	fma.rn.f32 	%f28, %f27, %f23, 0f3E4CED0B;
	fma.rn.f32 	%f29, %f28, %f23, 0fBE7FFF22;
	fma.rn.f32 	%f30, %f29, %f23, 0f3EAAAA78;
	fma.rn.f32 	%f31, %f30, %f23, 0fBF000000;
	mul.f32 	%f32, %f23, %f31;
	fma.rn.f32 	%f33, %f32, %f23, %f23;
	fma.rn.f32 	%f34, %f22, 0f3F317218, %f33;
	setp.gt.u32 	%p5, %r40, 2139095039;
	fma.rn.f32 	%f35, %f19, 0f7F800000, 0f7F800000;
	selp.f32 	%f36, %f35, %f34, %p5;
	cvt.f64.f32 	%fd34, %f36;
	add.f64 	%fd35, %fd33, %fd34;
	add.s32 	%r44, %r139, 3;
	cvt.rn.f32.u32 	%f37, %r44;
	mov.b32 	%r45, %f37;
	add.s32 	%r46, %r45, -1059760811;
	and.b32  	%r47, %r46, -8388608;
	sub.s32 	%r48, %r45, %r47;
	mov.b32 	%f38, %r48;
	cvt.rn.f32.s32 	%f39, %r47;
	fma.rn.f32 	%f40, %f39, 0f34000000, 0f00000000;
	add.f32 	%f41, %f38, 0fBF800000;
	fma.rn.f32 	%f42, %f41, 0fBE055027, 0f3E1039F6;
	fma.rn.f32 	%f43, %f42, %f41, 0fBDF8CDCC;
	fma.rn.f32 	%f44, %f43, %f41, 0f3E0F2955;
	fma.rn.f32 	%f45, %f44, %f41, 0fBE2AD8B9;
	fma.rn.f32 	%f46, %f45, %f41, 0f3E4CED0B;
	fma.rn.f32 	%f47, %f46, %f41, 0fBE7FFF22;
	fma.rn.f32 	%f48, %f47, %f41, 0f3EAAAA78;
	fma.rn.f32 	%f49, %f48, %f41, 0fBF000000;
	mul.f32 	%f50, %f41, %f49;
	fma.rn.f32 	%f51, %f50, %f41, %f41;
	fma.rn.f32 	%f52, %f40, 0f3F317218, %f51;
	setp.gt.u32 	%p6, %r45, 2139095039;
	fma.rn.f32 	%f53, %f37, 0f7F800000, 0f7F800000;
	selp.f32 	%f54, %f53, %f52, %p6;
	cvt.f64.f32 	%fd36, %f54;
	add.f64 	%fd37, %fd35, %fd36;
	add.s32 	%r139, %r139, 4;
	cvt.rn.f32.u32 	%f55, %r139;
	mov.b32 	%r49, %f55;
	add.s32 	%r50, %r49, -1059760811;
	and.b32  	%r51, %r50, -8388608;
	sub.s32 	%r52, %r49, %r51;
	mov.b32 	%f56, %r52;
	cvt.rn.f32.s32 	%f57, %r51;
	fma.rn.f32 	%f58, %f57, 0f34000000, 0f00000000;
	add.f32 	%f59, %f56, 0fBF800000;
	fma.rn.f32 	%f60, %f59, 0fBE055027, 0f3E1039F6;
	fma.rn.f32 	%f61, %f60, %f59, 0fBDF8CDCC;
	fma.rn.f32 	%f62, %f61, %f59, 0f3E0F2955;
	fma.rn.f32 	%f63, %f62, %f59, 0fBE2AD8B9;
	fma.rn.f32 	%f64, %f63, %f59, 0f3E4CED0B;
	fma.rn.f32 	%f65, %f64, %f59, 0fBE7FFF22;
	fma.rn.f32 	%f66, %f65, %f59, 0f3EAAAA78;
	fma.rn.f32 	%f67, %f66, %f59, 0fBF000000;
	mul.f32 	%f68, %f59, %f67;
	fma.rn.f32 	%f69, %f68, %f59, %f59;
	fma.rn.f32 	%f70, %f58, 0f3F317218, %f69;
	setp.gt.u32 	%p7, %r49, 2139095039;
	fma.rn.f32 	%f71, %f55, 0f7F800000, 0f7F800000;
	selp.f32 	%f72, %f71, %f70, %p7;
	cvt.f64.f32 	%fd38, %f72;
	add.f64 	%fd71, %fd37, %fd38;
	setp.eq.s32 	%p8, %r139, %r8;
	@%p8 bra 	$L__BB1_6;
	bra.uni 	$L__BB1_5;
$L__BB1_6:
	add.s32 	%r138, %r139, 1;
$L__BB1_7:
	setp.eq.s32 	%p9, %r7, 0;
	@%p9 bra 	$L__BB1_11;
	cvt.rn.f32.u32 	%f73, %r138;
	mov.b32 	%r53, %f73;
	add.s32 	%r54, %r53, -1059760811;
	and.b32  	%r55, %r54, -8388608;
	sub.s32 	%r56, %r53, %r55;
	mov.b32 	%f74, %r56;
	cvt.rn.f32.s32 	%f75, %r55;
	fma.rn.f32 	%f76, %f75, 0f34000000, 0f00000000;
	add.f32 	%f77, %f74, 0fBF800000;
	fma.rn.f32 	%f78, %f77, 0fBE055027, 0f3E1039F6;
	fma.rn.f32 	%f79, %f78, %f77, 0fBDF8CDCC;
	fma.rn.f32 	%f80, %f79, %f77, 0f3E0F2955;
	fma.rn.f32 	%f81, %f80, %f77, 0fBE2AD8B9;
	fma.rn.f32 	%f82, %f81, %f77, 0f3E4CED0B;
	fma.rn.f32 	%f83, %f82, %f77, 0fBE7FFF22;
	fma.rn.f32 	%f84, %f83, %f77, 0f3EAAAA78;
	fma.rn.f32 	%f85, %f84, %f77, 0fBF000000;
	mul.f32 	%f86, %f77, %f85;
	fma.rn.f32 	%f87, %f86, %f77, %f77;
	fma.rn.f32 	%f88, %f76, 0f3F317218, %f87;
	setp.gt.u32 	%p10, %r53, 2139095039;
	fma.rn.f32 	%f89, %f73, 0f7F800000, 0f7F800000;
	selp.f32 	%f90, %f89, %f88, %p10;
	cvt.f64.f32 	%fd39, %f90;
	add.f64 	%fd71, %fd71, %fd39;
	setp.eq.s32 	%p11, %r7, 1;
	@%p11 bra 	$L__BB1_11;
	add.s32 	%r57, %r138, 1;
	cvt.rn.f32.u32 	%f91, %r57;
	mov.b32 	%r58, %f91;
	add.s32 	%r59, %r58, -1059760811;
	and.b32  	%r60, %r59, -8388608;
	sub.s32 	%r61, %r58, %r60;
	mov.b32 	%f92, %r61;
	cvt.rn.f32.s32 	%f93, %r60;
	fma.rn.f32 	%f94, %f93, 0f34000000, 0f00000000;
	add.f32 	%f95, %f92, 0fBF800000;
	fma.rn.f32 	%f96, %f95, 0fBE055027, 0f3E1039F6;
	fma.rn.f32 	%f97, %f96, %f95, 0fBDF8CDCC;
	fma.rn.f32 	%f98, %f97, %f95, 0f3E0F2955;
	fma.rn.f32 	%f99, %f98, %f95, 0fBE2AD8B9;
	fma.rn.f32 	%f100, %f99, %f95, 0f3E4CED0B;
	fma.rn.f32 	%f101, %f100, %f95, 0fBE7FFF22;
	fma.rn.f32 	%f102, %f101, %f95, 0f3EAAAA78;
	fma.rn.f32 	%f103, %f102, %f95, 0fBF000000;
	mul.f32 	%f104, %f95, %f103;
	fma.rn.f32 	%f105, %f104, %f95, %f95;
	fma.rn.f32 	%f106, %f94, 0f3F317218, %f105;
	setp.gt.u32 	%p12, %r58, 2139095039;
	fma.rn.f32 	%f107, %f91, 0f7F800000, 0f7F800000;
	selp.f32 	%f108, %f107, %f106, %p12;
	cvt.f64.f32 	%fd40, %f108;
	add.f64 	%fd71, %fd71, %fd40;
	setp.eq.s32 	%p13, %r7, 2;
	@%p13 bra 	$L__BB1_11;
	add.s32 	%r62, %r138, 2;
	cvt.rn.f32.u32 	%f109, %r62;
	mov.b32 	%r63, %f109;
	add.s32 	%r64, %r63, -1059760811;
	and.b32  	%r65, %r64, -8388608;
	sub.s32 	%r66, %r63, %r65;
	mov.b32 	%f110, %r66;
	cvt.rn.f32.s32 	%f111, %r65;
	fma.rn.f32 	%f112, %f111, 0f34000000, 0f00000000;
	add.f32 	%f113, %f110, 0fBF800000;
	fma.rn.f32 	%f114, %f113, 0fBE055027, 0f3E1039F6;
	fma.rn.f32 	%f115, %f114, %f113, 0fBDF8CDCC;
	fma.rn.f32 	%f116, %f115, %f113, 0f3E0F2955;
	fma.rn.f32 	%f117, %f116, %f113, 0fBE2AD8B9;
	fma.rn.f32 	%f118, %f117, %f113, 0f3E4CED0B;
	fma.rn.f32 	%f119, %f118, %f113, 0fBE7FFF22;
	fma.rn.f32 	%f120, %f119, %f113, 0f3EAAAA78;
	fma.rn.f32 	%f121, %f120, %f113, 0fBF000000;
	mul.f32 	%f122, %f113, %f121;
	fma.rn.f32 	%f123, %f122, %f113, %f113;
	fma.rn.f32 	%f124, %f112, 0f3F317218, %f123;
	setp.gt.u32 	%p14, %r63, 2139095039;
	fma.rn.f32 	%f125, %f109, 0f7F800000, 0f7F800000;
	selp.f32 	%f126, %f125, %f124, %p14;
	cvt.f64.f32 	%fd41, %f126;
	add.f64 	%fd71, %fd71, %fd41;
$L__BB1_11:
	setp.lt.s32 	%p15, %r4, 1;
	mov.f64 	%fd80, 0d0000000000000000;
	@%p15 bra 	$L__BB1_19;
	and.b32  	%r11, %r4, 3;
	setp.lt.u32 	%p16, %r4, 4;
	mov.f64 	%fd80, 0d0000000000000000;
	mov.b32 	%r141, 1;
	@%p16 bra 	$L__BB1_15;
	and.b32  	%r12, %r4, 2147483644;
	mov.f64 	%fd80, 0d0000000000000000;
	mov.b32 	%r141, 1;
$L__BB1_14:
	cvt.rn.f32.u32 	%f127, %r141;
	mov.b32 	%r69, %f127;
	add.s32 	%r70, %r69, -1059760811;
	and.b32  	%r71, %r70, -8388608;
	sub.s32 	%r72, %r69, %r71;
	mov.b32 	%f128, %r72;
	cvt.rn.f32.s32 	%f129, %r71;
	fma.rn.f32 	%f130, %f129, 0f34000000, 0f00000000;
	add.f32 	%f131, %f128, 0fBF800000;
	fma.rn.f32 	%f132, %f131, 0fBE055027, 0f3E1039F6;
	fma.rn.f32 	%f133, %f132, %f131, 0fBDF8CDCC;
	fma.rn.f32 	%f134, %f133, %f131, 0f3E0F2955;
	fma.rn.f32 	%f135, %f134, %f131, 0fBE2AD8B9;
	fma.rn.f32 	%f136, %f135, %f131, 0f3E4CED0B;
	fma.rn.f32 	%f137, %f136, %f131, 0fBE7FFF22;
	fma.rn.f32 	%f138, %f137, %f131, 0f3EAAAA78;
	fma.rn.f32 	%f139, %f138, %f131, 0fBF000000;
	mul.f32 	%f140, %f131, %f139;
	fma.rn.f32 	%f141, %f140, %f131, %f131;
	fma.rn.f32 	%f142, %f130, 0f3F317218, %f141;
	setp.gt.u32 	%p17, %r69, 2139095039;
	fma.rn.f32 	%f143, %f127, 0f7F800000, 0f7F800000;
	selp.f32 	%f144, %f143, %f142, %p17;
	cvt.f64.f32 	%fd46, %f144;
	add.f64 	%fd47, %fd80, %fd46;
	add.s32 	%r73, %r141, 1;
	cvt.rn.f32.u32 	%f145, %r73;
	mov.b32 	%r74, %f145;
	add.s32 	%r75, %r74, -1059760811;
	and.b32  	%r76, %r75, -8388608;
	sub.s32 	%r77, %r74, %r76;
	mov.b32 	%f146, %r77;
	cvt.rn.f32.s32 	%f147, %r76;
	fma.rn.f32 	%f148, %f147, 0f34000000, 0f00000000;
	add.f32 	%f149, %f146, 0fBF800000;
	fma.rn.f32 	%f150, %f149, 0fBE055027, 0f3E1039F6;
	fma.rn.f32 	%f151, %f150, %f149, 0fBDF8CDCC;
	fma.rn.f32 	%f152, %f151, %f149, 0f3E0F2955;
	fma.rn.f32 	%f153, %f152, %f149, 0fBE2AD8B9;
	fma.rn.f32 	%f154, %f153, %f149, 0f3E4CED0B;
	fma.rn.f32 	%f155, %f154, %f149, 0fBE7FFF22;
	fma.rn.f32 	%f156, %f155, %f149, 0f3EAAAA78;
	fma.rn.f32 	%f157, %f156, %f149, 0fBF000000;
	mul.f32 	%f158, %f149, %f157;
	fma.rn.f32 	%f159, %f158, %f149, %f149;
	fma.rn.f32 	%f160, %f148, 0f3F317218, %f159;
	setp.gt.u32 	%p18, %r74, 2139095039;
	fma.rn.f32 	%f161, %f145, 0f7F800000, 0f7F800000;
	selp.f32 	%f162, %f161, %f160, %p18;
	cvt.f64.f32 	%fd48, %f162;
	add.f64 	%fd49, %fd47, %fd48;
	add.s32 	%r78, %r141, 2;
	cvt.rn.f32.u32 	%f163, %r78;
	mov.b32 	%r79, %f163;
	add.s32 	%r80, %r79, -1059760811;
	and.b32  	%r81, %r80, -8388608;
	sub.s32 	%r82, %r79, %r81;
	mov.b32 	%f164, %r82;
	cvt.rn.f32.s32 	%f165, %r81;
	fma.rn.f32 	%f166, %f165, 0f34000000, 0f00000000;
	add.f32 	%f167, %f164, 0fBF800000;
	fma.rn.f32 	%f168, %f167, 0fBE055027, 0f3E1039F6;
	fma.rn.f32 	%f169, %f168, %f167, 0fBDF8CDCC;
	fma.rn.f32 	%f170, %f169, %f167, 0f3E0F2955;
	fma.rn.f32 	%f171, %f170, %f167, 0fBE2AD8B9;
	fma.rn.f32 	%f172, %f171, %f167, 0f3E4CED0B;
	fma.rn.f32 	%f173, %f172, %f167, 0fBE7FFF22;
	fma.rn.f32 	%f174, %f173, %f167, 0f3EAAAA78;
	fma.rn.f32 	%f175, %f174, %f167, 0fBF000000;
	mul.f32 	%f176, %f167, %f175;
	fma.rn.f32 	%f177, %f176, %f167, %f167;
	fma.rn.f32 	%f178, %f166, 0f3F317218, %f177;
	setp.gt.u32 	%p19, %r79, 2139095039;
	fma.rn.f32 	%f179, %f163, 0f7F800000, 0f7F800000;
	selp.f32 	%f180, %f179, %f178, %p19;
	cvt.f64.f32 	%fd50, %f180;
	add.f64 	%fd51, %fd49, %fd50;
	add.s32 	%r83, %r141, 3;
	cvt.rn.f32.u32 	%f181, %r83;
	mov.b32 	%r84, %f181;
	add.s32 	%r85, %r84, -1059760811;
	and.b32  	%r86, %r85, -8388608;
	sub.s32 	%r87, %r84, %r86;
	mov.b32 	%f182, %r87;
	cvt.rn.f32.s32 	%f183, %r86;
	fma.rn.f32 	%f184, %f183, 0f34000000, 0f00000000;
	add.f32 	%f185, %f182, 0fBF800000;
	fma.rn.f32 	%f186, %f185, 0fBE055027, 0f3E1039F6;
	fma.rn.f32 	%f187, %f186, %f185, 0fBDF8CDCC;
	fma.rn.f32 	%f188, %f187, %f185, 0f3E0F2955;
	fma.rn.f32 	%f189, %f188, %f185, 0fBE2AD8B9;
	fma.rn.f32 	%f190, %f189, %f185, 0f3E4CED0B;
	fma.rn.f32 	%f191, %f190, %f185, 0fBE7FFF22;
	fma.rn.f32 	%f192, %f191, %f185, 0f3EAAAA78;
	fma.rn.f32 	%f193, %f192, %f185, 0fBF000000;
	mul.f32 	%f194, %f185, %f193;
	fma.rn.f32 	%f195, %f194, %f185, %f185;
	fma.rn.f32 	%f196, %f184, 0f3F317218, %f195;
	setp.gt.u32 	%p20, %r84, 2139095039;
	fma.rn.f32 	%f197, %f181, 0f7F800000, 0f7F800000;
	selp.f32 	%f198, %f197, %f196, %p20;
	cvt.f64.f32 	%fd52, %f198;
	add.f64 	%fd80, %fd51, %fd52;
	add.s32 	%r141, %r141, 4;
	setp.eq.s32 	%p21, %r83, %r12;
	@%p21 bra 	$L__BB1_15;
	bra.uni 	$L__BB1_14;
$L__BB1_15:
	setp.eq.s32 	%p22, %r11, 0;
	@%p22 bra 	$L__BB1_19;
	cvt.rn.f32.u32 	%f199, %r141;
	mov.b32 	%r88, %f199;
	add.s32 	%r89, %r88, -1059760811;
	and.b32  	%r90, %r89, -8388608;
	sub.s32 	%r91, %r88, %r90;
	mov.b32 	%f200, %r91;
	cvt.rn.f32.s32 	%f201, %r90;
	fma.rn.f32 	%f202, %f201, 0f34000000, 0f00000000;
	add.f32 	%f203, %f200, 0fBF800000;
	fma.rn.f32 	%f204, %f203, 0fBE055027, 0f3E1039F6;
	fma.rn.f32 	%f205, %f204, %f203, 0fBDF8CDCC;
	fma.rn.f32 	%f206, %f205, %f203, 0f3E0F2955;
	fma.rn.f32 	%f207, %f206, %f203, 0fBE2AD8B9;
	fma.rn.f32 	%f208, %f207, %f203, 0f3E4CED0B;
	fma.rn.f32 	%f209, %f208, %f203, 0fBE7FFF22;
	fma.rn.f32 	%f210, %f209, %f203, 0f3EAAAA78;
	fma.rn.f32 	%f211, %f210, %f203, 0fBF000000;
	mul.f32 	%f212, %f203, %f211;
	fma.rn.f32 	%f213, %f212, %f203, %f203;
	fma.rn.f32 	%f214, %f202, 0f3F317218, %f213;
	setp.gt.u32 	%p23, %r88, 2139095039;
	fma.rn.f32 	%f215, %f199, 0f7F800000, 0f7F800000;
	selp.f32 	%f216, %f215, %f214, %p23;
	cvt.f64.f32 	%fd53, %f216;
	add.f64 	%fd80, %fd80, %fd53;
	setp.eq.s32 	%p24, %r11, 1;
	@%p24 bra 	$L__BB1_19;
	add.s32 	%r92, %r141, 1;
	cvt.rn.f32.u32 	%f217, %r92;
	mov.b32 	%r93, %f217;
	add.s32 	%r94, %r93, -1059760811;
	and.b32  	%r95, %r94, -8388608;
	sub.s32 	%r96, %r93, %r95;
	mov.b32 	%f218, %r96;
	cvt.rn.f32.s32 	%f219, %r95;
	fma.rn.f32 	%f220, %f219, 0f34000000, 0f00000000;
	add.f32 	%f221, %f218, 0fBF800000;
	fma.rn.f32 	%f222, %f221, 0fBE055027, 0f3E1039F6;
	fma.rn.f32 	%f223, %f222, %f221, 0fBDF8CDCC;
	fma.rn.f32 	%f224, %f223, %f221, 0f3E0F2955;
	fma.rn.f32 	%f225, %f224, %f221, 0fBE2AD8B9;
	fma.rn.f32 	%f226, %f225, %f221, 0f3E4CED0B;
	fma.rn.f32 	%f227, %f226, %f221, 0fBE7FFF22;
	fma.rn.f32 	%f228, %f227, %f221, 0f3EAAAA78;
	fma.rn.f32 	%f229, %f228, %f221, 0fBF000000;
	mul.f32 	%f230, %f221, %f229;
	fma.rn.f32 	%f231, %f230, %f221, %f221;
	fma.rn.f32 	%f232, %f220, 0f3F317218, %f231;
	setp.gt.u32 	%p25, %r93, 2139095039;
	fma.rn.f32 	%f233, %f217, 0f7F800000, 0f7F800000;
	selp.f32 	%f234, %f233, %f232, %p25;
	cvt.f64.f32 	%fd54, %f234;
	add.f64 	%fd80, %fd80, %fd54;
	setp.eq.s32 	%p26, %r11, 2;
	@%p26 bra 	$L__BB1_19;
	add.s32 	%r97, %r141, 2;
	cvt.rn.f32.u32 	%f235, %r97;
	mov.b32 	%r98, %f235;
	add.s32 	%r99, %r98, -1059760811;
	and.b32  	%r100, %r99, -8388608;
	sub.s32 	%r101, %r98, %r100;
	mov.b32 	%f236, %r101;
	cvt.rn.f32.s32 	%f237, %r100;
	fma.rn.f32 	%f238, %f237, 0f34000000, 0f00000000;
	add.f32 	%f239, %f236, 0fBF800000;
	fma.rn.f32 	%f240, %f239, 0fBE055027, 0f3E1039F6;
	fma.rn.f32 	%f241, %f240, %f239, 0fBDF8CDCC;
	fma.rn.f32 	%f242, %f241, %f239, 0f3E0F2955;
	fma.rn.f32 	%f243, %f242, %f239, 0fBE2AD8B9;
	fma.rn.f32 	%f244, %f243, %f239, 0f3E4CED0B;
	fma.rn.f32 	%f245, %f244, %f239, 0fBE7FFF22;
	fma.rn.f32 	%f246, %f245, %f239, 0f3EAAAA78;
	fma.rn.f32 	%f247, %f246, %f239, 0fBF000000;
	mul.f32 	%f248, %f239, %f247;
	fma.rn.f32 	%f249, %f248, %f239, %f239;
	fma.rn.f32 	%f250, %f238, 0f3F317218, %f249;
	setp.gt.u32 	%p27, %r98, 2139095039;
	fma.rn.f32 	%f251, %f235, 0f7F800000, 0f7F800000;
	selp.f32 	%f252, %f251, %f250, %p27;
	cvt.f64.f32 	%fd55, %f252;
	add.f64 	%fd80, %fd80, %fd55;
$L__BB1_19:
	setp.lt.s32 	%p28, %r5, 1;
	@%p28 bra 	$L__BB1_27;
	and.b32  	%r16, %r5, 3;
	setp.lt.u32 	%p29, %r5, 4;
	mov.b32 	%r143, 1;
	@%p29 bra 	$L__BB1_23;
	and.b32  	%r17, %r5, 2147483644;
	mov.b32 	%r143, 1;
$L__BB1_22:
	cvt.rn.f32.u32 	%f253, %r143;
	mov.b32 	%r104, %f253;
	add.s32 	%r105, %r104, -1059760811;
	and.b32  	%r106, %r105, -8388608;
	sub.s32 	%r107, %r104, %r106;
	mov.b32 	%f254, %r107;
	cvt.rn.f32.s32 	%f255, %r106;
	fma.rn.f32 	%f256, %f255, 0f34000000, 0f00000000;
	add.f32 	%f257, %f254, 0fBF800000;
	fma.rn.f32 	%f258, %f257, 0fBE055027, 0f3E1039F6;
	fma.rn.f32 	%f259, %f258, %f257, 0fBDF8CDCC;
	fma.rn.f32 	%f260, %f259, %f257, 0f3E0F2955;
	fma.rn.f32 	%f261, %f260, %f257, 0fBE2AD8B9;
	fma.rn.f32 	%f262, %f261, %f257, 0f3E4CED0B;
	fma.rn.f32 	%f263, %f262, %f257, 0fBE7FFF22;
	fma.rn.f32 	%f264, %f263, %f257, 0f3EAAAA78;
	fma.rn.f32 	%f265, %f264, %f257, 0fBF000000;
	mul.f32 	%f266, %f257, %f265;
	fma.rn.f32 	%f267, %f266, %f257, %f257;
	fma.rn.f32 	%f268, %f256, 0f3F317218, %f267;
	setp.gt.u32 	%p30, %r104, 2139095039;
	fma.rn.f32 	%f269, %f253, 0f7F800000, 0f7F800000;
	selp.f32 	%f270, %f269, %f268, %p30;
	cvt.f64.f32 	%fd57, %f270;
	add.f64 	%fd58, %fd80, %fd57;
	add.s32 	%r108, %r143, 1;
	cvt.rn.f32.u32 	%f271, %r108;
	mov.b32 	%r109, %f271;
	add.s32 	%r110, %r109, -1059760811;
	and.b32  	%r111, %r110, -8388608;
	sub.s32 	%r112, %r109, %r111;
	mov.b32 	%f272, %r112;
	cvt.rn.f32.s32 	%f273, %r111;
	fma.rn.f32 	%f274, %f273, 0f34000000, 0f00000000;
	add.f32 	%f275, %f272, 0fBF800000;
	fma.rn.f32 	%f276, %f275, 0fBE055027, 0f3E1039F6;
	fma.rn.f32 	%f277, %f276, %f275, 0fBDF8CDCC;
	fma.rn.f32 	%f278, %f277, %f275, 0f3E0F2955;
	fma.rn.f32 	%f279, %f278, %f275, 0fBE2AD8B9;
	fma.rn.f32 	%f280, %f279, %f275, 0f3E4CED0B;
	fma.rn.f32 	%f281, %f280, %f275, 0fBE7FFF22;
	fma.rn.f32 	%f282, %f281, %f275, 0f3EAAAA78;
	fma.rn.f32 	%f283, %f282, %f275, 0fBF000000;
	mul.f32 	%f284, %f275, %f283;
	fma.rn.f32 	%f285, %f284, %f275, %f275;
	fma.rn.f32 	%f286, %f274, 0f3F317218, %f285;
	setp.gt.u32 	%p31, %r109, 2139095039;
	fma.rn.f32 	%f287, %f271, 0f7F800000, 0f7F800000;
	selp.f32 	%f288, %f287, %f286, %p31;
	cvt.f64.f32 	%fd59, %f288;
	add.f64 	%fd60, %fd58, %fd59;
	add.s32 	%r113, %r143, 2;
	cvt.rn.f32.u32 	%f289, %r113;
	mov.b32 	%r114, %f289;
	add.s32 	%r115, %r114, -1059760811;
	and.b32  	%r116, %r115, -8388608;
	sub.s32 	%r117, %r114, %r116;
	mov.b32 	%f290, %r117;
	cvt.rn.f32.s32 	%f291, %r116;
	fma.rn.f32 	%f292, %f291, 0f34000000, 0f00000000;
	add.f32 	%f293, %f290, 0fBF800000;
	fma.rn.f32 	%f294, %f293, 0fBE055027, 0f3E1039F6;
	fma.rn.f32 	%f295, %f294, %f293, 0fBDF8CDCC;
	fma.rn.f32 	%f296, %f295, %f293, 0f3E0F2955;
	fma.rn.f32 	%f297, %f296, %f293, 0fBE2AD8B9;
	fma.rn.f32 	%f298, %f297, %f293, 0f3E4CED0B;
	fma.rn.f32 	%f299, %f298, %f293, 0fBE7FFF22;
	fma.rn.f32 	%f300, %f299, %f293, 0f3EAAAA78;
	fma.rn.f32 	%f301, %f300, %f293, 0fBF000000;
	mul.f32 	%f302, %f293, %f301;
	fma.rn.f32 	%f303, %f302, %f293, %f293;
	fma.rn.f32 	%f304, %f292, 0f3F317218, %f303;
	setp.gt.u32 	%p32, %r114, 2139095039;
	fma.rn.f32 	%f305, %f289, 0f7F800000, 0f7F800000;
	selp.f32 	%f306, %f305, %f304, %p32;
	cvt.f64.f32 	%fd61, %f306;
	add.f64 	%fd62, %fd60, %fd61;
	add.s32 	%r118, %r143, 3;
	cvt.rn.f32.u32 	%f307, %r118;
	mov.b32 	%r119, %f307;
	add.s32 	%r120, %r119, -1059760811;
	and.b32  	%r121, %r120, -8388608;
	sub.s32 	%r122, %r119, %r121;
	mov.b32 	%f308, %r122;
	cvt.rn.f32.s32 	%f309, %r121;
	fma.rn.f32 	%f310, %f309, 0f34000000, 0f00000000;
	add.f32 	%f311, %f308, 0fBF800000;
	fma.rn.f32 	%f312, %f311, 0fBE055027, 0f3E1039F6;
	fma.rn.f32 	%f313, %f312, %f311, 0fBDF8CDCC;
	fma.rn.f32 	%f314, %f313, %f311, 0f3E0F2955;
	fma.rn.f32 	%f315, %f314, %f311, 0fBE2AD8B9;
	fma.rn.f32 	%f316, %f315, %f311, 0f3E4CED0B;
	fma.rn.f32 	%f317, %f316, %f311, 0fBE7FFF22;
	fma.rn.f32 	%f318, %f317, %f311, 0f3EAAAA78;
	fma.rn.f32 	%f319, %f318, %f311, 0fBF000000;
	mul.f32 	%f320, %f311, %f319;
	fma.rn.f32 	%f321, %f320, %f311, %f311;
	fma.rn.f32 	%f322, %f310, 0f3F317218, %f321;
	setp.gt.u32 	%p33, %r119, 2139095039;
	fma.rn.f32 	%f323, %f307, 0f7F800000, 0f7F800000;
	selp.f32 	%f324, %f323, %f322, %p33;
	cvt.f64.f32 	%fd63, %f324;
	add.f64 	%fd80, %fd62, %fd63;
	add.s32 	%r143, %r143, 4;
	setp.ne.s32 	%p34, %r118, %r17;
	@%p34 bra 	$L__BB1_22;
$L__BB1_23:
	setp.eq.s32 	%p35, %r16, 0;
	@%p35 bra 	$L__BB1_27;
	cvt.rn.f32.u32 	%f325, %r143;
	mov.b32 	%r123, %f325;
	add.s32 	%r124, %r123, -1059760811;
	and.b32  	%r125, %r124, -8388608;
	sub.s32 	%r126, %r123, %r125;
	mov.b32 	%f326, %r126;
	cvt.rn.f32.s32 	%f327, %r125;
	fma.rn.f32 	%f328, %f327, 0f34000000, 0f00000000;
	add.f32 	%f329, %f326, 0fBF800000;
	fma.rn.f32 	%f330, %f329, 0fBE055027, 0f3E1039F6;
	fma.rn.f32 	%f331, %f330, %f329, 0fBDF8CDCC;
	fma.rn.f32 	%f332, %f331, %f329, 0f3E0F2955;
	fma.rn.f32 	%f333, %f332, %f329, 0fBE2AD8B9;
	fma.rn.f32 	%f334, %f333, %f329, 0f3E4CED0B;
	fma.rn.f32 	%f335, %f334, %f329, 0fBE7FFF22;
	fma.rn.f32 	%f336, %f335, %f329, 0f3EAAAA78;
	fma.rn.f32 	%f337, %f336, %f329, 0fBF000000;
	mul.f32 	%f338, %f329, %f337;
	fma.rn.f32 	%f339, %f338, %f329, %f329;
	fma.rn.f32 	%f340, %f328, 0f3F317218, %f339;
	setp.gt.u32 	%p36, %r123, 2139095039;
	fma.rn.f32 	%f341, %f325, 0f7F800000, 0f7F800000;
	selp.f32 	%f342, %f341, %f340, %p36;
	cvt.f64.f32 	%fd64, %f342;
	add.f64 	%fd80, %fd80, %fd64;
	setp.eq.s32 	%p37, %r16, 1;
	@%p37 bra 	$L__BB1_27;
	add.s32 	%r127, %r143, 1;
	cvt.rn.f32.u32 	%f343, %r127;
	mov.b32 	%r128, %f343;
	add.s32 	%r129, %r128, -1059760811;
	and.b32  	%r130, %r129, -8388608;
	sub.s32 	%r131, %r128, %r130;
	mov.b32 	%f344, %r131;
	cvt.rn.f32.s32 	%f345, %r130;
	fma.rn.f32 	%f346, %f345, 0f34000000, 0f00000000;
	add.f32 	%f347, %f344, 0fBF800000;
	fma.rn.f32 	%f348, %f347, 0fBE055027, 0f3E1039F6;
	fma.rn.f32 	%f349, %f348, %f347, 0fBDF8CDCC;
	fma.rn.f32 	%f350, %f349, %f347, 0f3E0F2955;
	fma.rn.f32 	%f351, %f350, %f347, 0fBE2AD8B9;
	fma.rn.f32 	%f352, %f351, %f347, 0f3E4CED0B;
	fma.rn.f32 	%f353, %f352, %f347, 0fBE7FFF22;
	fma.rn.f32 	%f354, %f353, %f347, 0f3EAAAA78;
	fma.rn.f32 	%f355, %f354, %f347, 0fBF000000;
	mul.f32 	%f356, %f347, %f355;
	fma.rn.f32 	%f357, %f356, %f347, %f347;
	fma.rn.f32 	%f358, %f346, 0f3F317218, %f357;
	setp.gt.u32 	%p38, %r128, 2139095039;
	fma.rn.f32 	%f359, %f343, 0f7F800000, 0f7F800000;
	selp.f32 	%f360, %f359, %f358, %p38;
	cvt.f64.f32 	%fd65, %f360;
	add.f64 	%fd80, %fd80, %fd65;
	setp.eq.s32 	%p39, %r16, 2;
	@%p39 bra 	$L__BB1_27;
	add.s32 	%r132, %r143, 2;
	cvt.rn.f32.u32 	%f361, %r132;
	mov.b32 	%r133, %f361;
	add.s32 	%r134, %r133, -1059760811;
	and.b32  	%r135, %r134, -8388608;
	sub.s32 	%r136, %r133, %r135;
	mov.b32 	%f362, %r136;
	cvt.rn.f32.s32 	%f363, %r135;
	fma.rn.f32 	%f364, %f363, 0f34000000, 0f00000000;
	add.f32 	%f365, %f362, 0fBF800000;
	fma.rn.f32 	%f366, %f365, 0fBE055027, 0f3E1039F6;
	fma.rn.f32 	%f367, %f366, %f365, 0fBDF8CDCC;
	fma.rn.f32 	%f368, %f367, %f365, 0f3E0F2955;
	fma.rn.f32 	%f369, %f368, %f365, 0fBE2AD8B9;
	fma.rn.f32 	%f370, %f369, %f365, 0f3E4CED0B;
	fma.rn.f32 	%f371, %f370, %f365, 0fBE7FFF22;
	fma.rn.f32 	%f372, %f371, %f365, 0f3EAAAA78;
	fma.rn.f32 	%f373, %f372, %f365, 0fBF000000;
	mul.f32 	%f374, %f365, %f373;
	fma.rn.f32 	%f375, %f374, %f365, %f365;
	fma.rn.f32 	%f376, %f364, 0f3F317218, %f375;
	setp.gt.u32 	%p40, %r133, 2139095039;
	fma.rn.f32 	%f377, %f361, 0f7F800000, 0f7F800000;
	selp.f32 	%f378, %f377, %f376, %p40;
	cvt.f64.f32 	%fd66, %f378;
	add.f64 	%fd80, %fd80, %fd66;
$L__BB1_27:
	sub.f64 	%fd67, %fd71, %fd80;
	add.f64 	%fd68, %fd68, %fd67;
	add.s32 	%r137, %r137, 1;
	setp.ne.s32 	%p41, %r137, 27;
	@%p41 bra 	$L__BB1_2;
	cvta.to.global.u64 	%rd9, %rd5;
	mul.wide.s32 	%rd10, %r1, 8;
	add.s64 	%rd11, %rd9, %rd10;
	st.global.f64 	[%rd11], %fd68;
$L__BB1_29:
	ret;

}


// ===== COMPILED SASS (sm_100) =====

	.target	sm_100

	.elftype	@"ET_EXEC"


//--------------------- .note.nv.tkinfo           --------------------------
	.section	.note.nv.tkinfo,"",@"SHT_NOTE"
	.sectionflags	@"SHF_NOTE_NV_TKINFO"
	.tkinfo
        /*0018*/ 	.word	0x00000002
        /*0030*/ 	.string	""
        /*0030*/ 	.string	"ptxas"
        /*0030*/ 	.string	"Cuda compilation tools, release 13.0, V13.0.88"
        /*0030*/ 	.string	"Build cuda_13.0.r13.0/compiler.36424714_0"
        /*0030*/ 	.string	"-arch sm_100 -m 64 "



//--------------------- .note.nv.cuinfo           --------------------------
	.section	.note.nv.cuinfo,"",@"SHT_NOTE"
	.sectionflags	@"SHF_NOTE_NV_CUINFO"
        /*0018*/ 	.short	0x0002
        /*001a*/ 	.short	0x0064
        /*001c*/ 	.short	0x0082
	.zero		2


//--------------------- .nv.info                  --------------------------
	.section	.nv.info,"",@"SHT_CUDA_INFO"
	.align	4


	//----- nvinfo : EIATTR_REGCOUNT
	.align		4
        /*0000*/ 	.byte	0x04, 0x2f
        /*0002*/ 	.short	(.L_1 - .L_0)
	.align		4
.L_0:
        /*0004*/ 	.word	index@(_Z30build_contingency_table_kernelPmPiS0_iii)
        /*0008*/ 	.word	0x00000020


	//----- nvinfo : EIATTR_FRAME_SIZE
	.align		4
.L_1:
        /*000c*/ 	.byte	0x04, 0x11
        /*000e*/ 	.short	(.L_3 - .L_2)
	.align		4
.L_2:
        /*0010*/ 	.word	index@(_Z30build_contingency_table_kernelPmPiS0_iii)
        /*0014*/ 	.word	0x00000000


	//----- nvinfo : EIATTR_REGCOUNT
	.align		4
.L_3:
        /*0018*/ 	.byte	0x04, 0x2f
        /*001a*/ 	.short	(.L_5 - .L_4)
	.align		4
.L_4:
        /*001c*/ 	.word	index@(_Z18calculate_k2_scorePiS_Pdi)
        /*0020*/ 	.word	0x00000020


	//----- nvinfo : EIATTR_FRAME_SIZE
	.align		4
.L_5:
        /*0024*/ 	.byte	0x04, 0x11
        /*0026*/ 	.short	(.L_7 - .L_6)
	.align		4
.L_6:
        /*0028*/ 	.word	index@(_Z18calculate_k2_scorePiS_Pdi)
        /*002c*/ 	.word	0x00000000


	//----- nvinfo : EIATTR_MIN_STACK_SIZE
	.align		4
.L_7:
        /*0030*/ 	.byte	0x04, 0x12
        /*0032*/ 	.short	(.L_9 - .L_8)
	.align		4
.L_8:
        /*0034*/ 	.word	index@(_Z18calculate_k2_scorePiS_Pdi)
        /*0038*/ 	.word	0x00000000


	//----- nvinfo : EIATTR_MIN_STACK_SIZE
	.align		4
.L_9:
        /*003c*/ 	.byte	0x04, 0x12
        /*003e*/ 	.short	(.L_11 - .L_10)
	.align		4
.L_10:
        /*0040*/ 	.word	index@(_Z30build_contingency_table_kernelPmPiS0_iii)
        /*0044*/ 	.word	0x00000000
.L_11:


//--------------------- .nv.compat                --------------------------
	.section	.nv.compat,"",@"SHT_CUDA_COMPAT_INFO"
	.align	4
        /*0000*/ 	.byte	0x02, 0x09, 0x00, 0x00, 0x02, 0x02, 0x01, 0x00, 0x02, 0x05, 0x05, 0x00, 0x03, 0x07, 0x01, 0x01
        /*0010*/ 	.byte	0x02, 0x03, 0x00, 0x00, 0x02, 0x06, 0x01, 0x00, 0x04, 0x0b, 0x08, 0x00, 0x01, 0x00, 0x00, 0x00
        /*0020*/ 	.byte	0x00, 0x00, 0x00, 0x00


//--------------------- .nv.info._Z18calculate_k2_scorePiS_Pdi --------------------------
	.section	.nv.info._Z18calculate_k2_scorePiS_Pdi,"",@"SHT_CUDA_INFO"
	.sectionflags	@""
	.align	4


	//----- nvinfo : EIATTR_CUDA_API_VERSION
	.align		4
        /*0000*/ 	.byte	0x04, 0x37
        /*0002*/ 	.short	(.L_13 - .L_12)
.L_12:
        /*0004*/ 	.word	0x00000082


	//----- nvinfo : EIATTR_KPARAM_INFO
	.align		4
.L_13:
        /*0008*/ 	.byte	0x04, 0x17
        /*000a*/ 	.short	(.L_15 - .L_14)
.L_14:
        /*000c*/ 	.word	0x00000000
        /*0010*/ 	.short	0x0003
        /*0012*/ 	.short	0x0018
        /*0014*/ 	.byte	0x00, 0xf0, 0x11, 0x00


	//----- nvinfo : EIATTR_KPARAM_INFO
	.align		4
.L_15:
        /*0018*/ 	.byte	0x04, 0x17
        /*001a*/ 	.short	(.L_17 - .L_16)
.L_16:
        /*001c*/ 	.word	0x00000000
        /*0020*/ 	.short	0x0002
        /*0022*/ 	.short	0x0010
        /*0024*/ 	.byte	0x00, 0xf5, 0x21, 0x00


	//----- nvinfo : EIATTR_KPARAM_INFO
	.align		4
.L_17:
        /*0028*/ 	.byte	0x04, 0x17
        /*002a*/ 	.short	(.L_19 - .L_18)
.L_18:
        /*002c*/ 	.word	0x00000000
        /*0030*/ 	.short	0x0001
        /*0032*/ 	.short	0x0008
        /*0034*/ 	.byte	0x00, 0xf5, 0x21, 0x00


	//----- nvinfo : EIATTR_KPARAM_INFO
	.align		4
.L_19:
        /*0038*/ 	.byte	0x04, 0x17
        /*003a*/ 	.short	(.L_21 - .L_20)
.L_20:
        /*003c*/ 	.word	0x00000000
        /*0040*/ 	.short	0x0000
        /*0042*/ 	.short	0x0000
        /*0044*/ 	.byte	0x00, 0xf5, 0x21, 0x00


	//----- nvinfo : EIATTR_SPARSE_MMA_MASK
	.align		4
.L_21:
        /*0048*/ 	.byte	0x03, 0x50
        /*004a*/ 	.short	0x0000


	//----- nvinfo : EIATTR_MAXREG_COUNT
	.align		4
        /*004c*/ 	.byte	0x03, 0x1b
        /*004e*/ 	.short	0x00ff


	//----- nvinfo : EIATTR_MERCURY_ISA_VERSION
	.align		4
        /*0050*/ 	.byte	0x03, 0x5f
        /*0052*/ 	.short	0x0101


	//----- nvinfo : EIATTR_VRC_CTA_INIT_COUNT
	.align		4
        /*0054*/ 	.byte	0x02, 0x4a
	.zero		1
	.zero		1


	//----- nvinfo : EIATTR_EXIT_INSTR_OFFSETS
	.align		4
        /*0058*/ 	.byte	0x04, 0x1c
        /*005a*/ 	.short	(.L_23 - .L_22)


	//   ....[0]....
.L_22:
        /*005c*/ 	.word	0x00000070


	//   ....[1]....
        /*0060*/ 	.word	0x000024d0


	//----- nvinfo : EIATTR_CRS_STACK_SIZE
	.align		4
.L_23:
        /*0064*/ 	.byte	0x04, 0x1e
        /*0066*/ 	.short	(.L_25 - .L_24)
.L_24:
        /*0068*/ 	.word	0x00000000


	//----- nvinfo : EIATTR_CBANK_PARAM_SIZE
	.align		4
.L_25:
        /*006c*/ 	.byte	0x03, 0x19
        /*006e*/ 	.short	0x001c


	//----- nvinfo : EIATTR_PARAM_CBANK
	.align		4
        /*0070*/ 	.byte	0x04, 0x0a
        /*0072*/ 	.short	(.L_27 - .L_26)
	.align		4
.L_26:
        /*0074*/ 	.word	index@(.nv.constant0._Z18calculate_k2_scorePiS_Pdi)
        /*0078*/ 	.short	0x0380
        /*007a*/ 	.short	0x001c


	//----- nvinfo : EIATTR_SW_WAR
	.align		4
.L_27:
        /*007c*/ 	.byte	0x04, 0x36
        /*007e*/ 	.short	(.L_29 - .L_28)
.L_28:
        /*0080*/ 	.word	0x00000008
.L_29:


//--------------------- .nv.info._Z30build_contingency_table_kernelPmPiS0_iii --------------------------
	.section	.nv.info._Z30build_contingency_table_kernelPmPiS0_iii,"",@"SHT_CUDA_INFO"
	.sectionflags	@""
	.align	4


	//----- nvinfo : EIATTR_CUDA_API_VERSION
	.align		4
        /*0000*/ 	.byte	0x04, 0x37
        /*0002*/ 	.short	(.L_31 - .L_30)
.L_30:
        /*0004*/ 	.word	0x00000082


	//----- nvinfo : EIATTR_KPARAM_INFO
	.align		4
.L_31:
        /*0008*/ 	.byte	0x04, 0x17
        /*000a*/ 	.short	(.L_33 - .L_32)
.L_32:
        /*000c*/ 	.word	0x00000000
        /*0010*/ 	.short	0x0005
        /*0012*/ 	.short	0x0020
        /*0014*/ 	.byte	0x00, 0xf0, 0x11, 0x00


	//----- nvinfo : EIATTR_KPARAM_INFO
	.align		4
.L_33:
        /*0018*/ 	.byte	0x04, 0x17
        /*001a*/ 	.short	(.L_35 - .L_34)
.L_34:
        /*001c*/ 	.word	0x00000000
        /*0020*/ 	.short	0x0004
        /*0022*/ 	.short	0x001c
        /*0024*/ 	.byte	0x00, 0xf0, 0x11, 0x00


	//----- nvinfo : EIATTR_KPARAM_INFO
	.align		4
.L_35:
        /*0028*/ 	.byte	0x04, 0x17
        /*002a*/ 	.short	(.L_37 - .L_36)
.L_36:
        /*002c*/ 	.word	0x00000000
        /*0030*/ 	.short	0x0003
        /*0032*/ 	.short	0x0018
        /*0034*/ 	.byte	0x00, 0xf0, 0x11, 0x00


	//----- nvinfo : EIATTR_KPARAM_INFO
	.align		4
.L_37:
        /*0038*/ 	.byte	0x04, 0x17
        /*003a*/ 	.short	(.L_39 - .L_38)
.L_38:
        /*003c*/ 	.word	0x00000000
        /*0040*/ 	.short	0x0002
        /*0042*/ 	.short	0x0010
        /*0044*/ 	.byte	0x00, 0xf5, 0x21, 0x00


	//----- nvinfo : EIATTR_KPARAM_INFO
	.align		4
.L_39:
        /*0048*/ 	.byte	0x04, 0x17
        /*004a*/ 	.short	(.L_41 - .L_40)
.L_40:
        /*004c*/ 	.word	0x00000000
        /*0050*/ 	.short	0x0001
        /*0052*/ 	.short	0x0008
        /*0054*/ 	.byte	0x00, 0xf5, 0x21, 0x00


	//----- nvinfo : EIATTR_KPARAM_INFO
	.align		4
.L_41:
        /*0058*/ 	.byte	0x04, 0x17
        /*005a*/ 	.short	(.L_43 - .L_42)
.L_42:
        /*005c*/ 	.word	0x00000000
        /*0060*/ 	.short	0x0000
        /*0062*/ 	.short	0x0000
        /*0064*/ 	.byte	0x00, 0xf5, 0x21, 0x00


	//----- nvinfo : EIATTR_SPARSE_MMA_MASK
	.align		4
.L_43:
        /*0068*/ 	.byte	0x03, 0x50
        /*006a*/ 	.short	0x0000


	//----- nvinfo : EIATTR_MAXREG_COUNT
	.align		4
        /*006c*/ 	.byte	0x03, 0x1b
        /*006e*/ 	.short	0x00ff


	//----- nvinfo : EIATTR_MERCURY_ISA_VERSION
	.align		4
        /*0070*/ 	.byte	0x03, 0x5f
        /*0072*/ 	.short	0x0101


	//----- nvinfo : EIATTR_VRC_CTA_INIT_COUNT
	.align		4
        /*0074*/ 	.byte	0x02, 0x4a
	.zero		1
	.zero		1


	//----- nvinfo : EIATTR_EXIT_INSTR_OFFSETS
	.align		4
        /*0078*/ 	.byte	0x04, 0x1c
        /*007a*/ 	.short	(.L_45 - .L_44)


	//   ....[0]....
.L_44:
        /*007c*/ 	.word	0x00000070


	//   ....[1]....
        /*0080*/ 	.word	0x000005b0


	//----- nvinfo : EIATTR_CBANK_PARAM_SIZE
	.align		4
.L_45:
        /*0084*/ 	.byte	0x03, 0x19
        /*0086*/ 	.short	0x0024


	//----- nvinfo : EIATTR_PARAM_CBANK
	.align		4
        /*0088*/ 	.byte	0x04, 0x0a
        /*008a*/ 	.short	(.L_47 - .L_46)
	.align		4
.L_46:
        /*008c*/ 	.word	index@(.nv.constant0._Z30build_contingency_table_kernelPmPiS0_iii)
        /*0090*/ 	.short	0x0380
        /*0092*/ 	.short	0x0024


	//----- nvinfo : EIATTR_SW_WAR
	.align		4
.L_47:
        /*0094*/ 	.byte	0x04, 0x36
        /*0096*/ 	.short	(.L_49 - .L_48)
.L_48:
        /*0098*/ 	.word	0x00000008
.L_49:


//--------------------- .nv.callgraph             --------------------------
	.section	.nv.callgraph,"",@"SHT_CUDA_CALLGRAPH"
	.align	4
	.sectionentsize	8
	.align		4
        /*0000*/ 	.word	0x00000000
	.align		4
        /*0004*/ 	.word	0xffffffff
	.align		4
        /*0008*/ 	.word	0x00000000
	.align		4
        /*000c*/ 	.word	0xfffffffe
	.align		4
        /*0010*/ 	.word	0x00000000
	.align		4
        /*0014*/ 	.word	0xfffffffd
	.align		4
        /*0018*/ 	.word	0x00000000
	.align		4
        /*001c*/ 	.word	0xfffffffc


//--------------------- .text._Z18calculate_k2_scorePiS_Pdi --------------------------
	.section	.text._Z18calculate_k2_scorePiS_Pdi,"ax",@progbits
	.align	128
        .global         _Z18calculate_k2_scorePiS_Pdi
        .type           _Z18calculate_k2_scorePiS_Pdi,@function
        .size           _Z18calculate_k2_scorePiS_Pdi,(.L_x_22 - _Z18calculate_k2_scorePiS_Pdi)
        .other          _Z18calculate_k2_scorePiS_Pdi,@"STO_CUDA_ENTRY STV_DEFAULT"
_Z18calculate_k2_scorePiS_Pdi:
.text._Z18calculate_k2_scorePiS_Pdi:
[----:B------:R-:W-:Y:S01]  /*0000*/  LDC R1, c[0x0][0x37c] ;  /* 0x0000df00ff017b82 */ /* 0x000fe20000000800 */
[----:B------:R-:W0:Y:S07]  /*0010*/  S2R R0, SR_TID.X ;  /* 0x0000000000007919 */ /* 0x000e2e0000002100 */
[----:B------:R-:W0:Y:S01]  /*0020*/  S2UR UR4, SR_CTAID.X ;  /* 0x00000000000479c3 */ /* 0x000e220000002500 */
[----:B------:R-:W1:Y:S07]  /*0030*/  LDCU UR5, c[0x0][0x398] ;  /* 0x00007300ff0577ac */ /* 0x000e6e0008000800 */
[----:B------:R-:W0:Y:S02]  /*0040*/  LDC R9, c[0x0][0x360] ;  /* 0x0000d800ff097b82 */ /* 0x000e240000000800 */
[----:B0-----:R-:W-:-:S05]  /*0050*/  IMAD R9, R9, UR4, R0 ;  /* 0x0000000409097c24 */ /* 0x001fca000f8e0200 */
[----:B-1----:R-:W-:-:S13]  /*0060*/  ISETP.GE.AND P0, PT, R9, UR5, PT ;  /* 0x0000000509007c0c */ /* 0x002fda000bf06270 */
[----:B------:R-:W-:Y:S05]  /*0070*/  @P0 EXIT ;  /* 0x000000000000094d */ /* 0x000fea0003800000 */
[----:B------:R-:W-:Y:S01]  /*0080*/  HFMA2 R8, -RZ, RZ, 0, 0 ;  /* 0x00000000ff087431 */ /* 0x000fe200000001ff */
[----:B------:R-:W-:Y:S01]  /*0090*/  CS2R R2, SRZ ;  /* 0x0000000000027805 */ /* 0x000fe2000001ff00 */
[----:B------:R-:W0:Y:S06]  /*00a0*/  LDCU.64 UR4, c[0x0][0x358] ;  /* 0x00006b00ff0477ac */ /* 0x000e2c0008000a00 */
.L_x_16:
[----:B------:R-:W1:Y:S01]  /*00b0*/  LDC.64 R6, c[0x0][0x380] ;  /* 0x0000e000ff067b82 */ /* 0x000e620000000a00 */
[----:B------:R-:W-:-:S07]  /*00c0*/  IMAD R5, R9, 0x1b, R8 ;  /* 0x0000001b09057824 */ /* 0x000fce00078e0208 */
[----:B------:R-:W2:Y:S01]  /*00d0*/  LDC.64 R12, c[0x0][0x388] ;  /* 0x0000e200ff0c7b82 */ /* 0x000ea20000000a00 */
[----:B-1----:R-:W-:-:S05]  /*00e0*/  IMAD.WIDE R6, R5, 0x4, R6 ;  /* 0x0000000405067825 */ /* 0x002fca00078e0206 */
[----:B0-----:R-:W3:Y:S01]  /*00f0*/  LDG.E R11, desc[UR4][R6.64] ;  /* 0x00000004060b7981 */ /* 0x001ee2000c1e1900 */
[----:B--2---:R-:W-:-:S05]  /*0100*/  IMAD.WIDE R12, R5, 0x4, R12 ;  /* 0x00000004050c7825 */ /* 0x004fca00078e020c */
[----:B------:R-:W3:Y:S01]  /*0110*/  LDG.E R10, desc[UR4][R12.64] ;  /* 0x000000040c0a7981 */ /* 0x000ee2000c1e1900 */
[----:B------:R-:W-:Y:S01]  /*0120*/  IADD3 R8, PT, PT, R8, 0x1, RZ ;  /* 0x0000000108087810 */ /* 0x000fe20007ffe0ff */
[----:B------:R-:W-:Y:S01]  /*0130*/  BSSY.RECONVERGENT B0, `(.L_x_0) ;  /* 0x00000c0000007945 */ /* 0x000fe20003800200 */
[----:B------:R-:W-:Y:S02]  /*0140*/  CS2R R4, SRZ ;  /* 0x0000000000047805 */ /* 0x000fe4000001ff00 */
[----:B------:R-:W-:Y:S02]  /*0150*/  ISETP.NE.AND P0, PT, R8, 0x1b, PT ;  /* 0x0000001b0800780c */ /* 0x000fe40003f05270 */
[----:B---3--:R-:W-:-:S04]  /*0160*/  IADD3 R0, PT, PT, R11, R10, RZ ;  /* 0x0000000a0b007210 */ /* 0x008fc80007ffe0ff */
[----:B------:R-:W-:-:S04]  /*0170*/  IADD3 R15, PT, PT, R0, 0x1, RZ ;  /* 0x00000001000f7810 */ /* 0x000fc80007ffe0ff */
[----:B------:R-:W-:-:S13]  /*0180*/  ISETP.GE.AND P1, PT, R15, 0x1, PT ;  /* 0x000000010f00780c */ /* 0x000fda0003f26270 */
[----:B------:R-:W-:Y:S05]  /*0190*/  @!P1 BRA `(.L_x_1) ;  /* 0x0000000800e49947 */ /* 0x000fea0003800000 */
[----:B------:R-:W-:Y:S01]  /*01a0*/  ISETP.GE.U32.AND P1, PT, R0, 0x3, PT ;  /* 0x000000030000780c */ /* 0x000fe20003f26070 */
[----:B------:R-:W-:Y:S01]  /*01b0*/  BSSY.RECONVERGENT B1, `(.L_x_2) ;  /* 0x000006b000017945 */ /* 0x000fe20003800200 */
[----:B------:R-:W-:Y:S02]  /*01c0*/  LOP3.LUT R20, R15, 0x3, RZ, 0xc0, !PT ;  /* 0x000000030f147812 */ /* 0x000fe400078ec0ff */
[----:B------:R-:W-:Y:S02]  /*01d0*/  CS2R R4, SRZ ;  /* 0x0000000000047805 */ /* 0x000fe4000001ff00 */
[----:B------:R-:W-:-:S07]  /*01e0*/  MOV R14, 0x1 ;  /* 0x00000001000e7802 */ /* 0x000fce0000000f00 */
[----:B------:R-:W-:Y:S05]  /*01f0*/  @!P1 BRA `(.L_x_3) ;  /* 0x0000000400989947 */ /* 0x000fea0003800000 */
[----:B------:R-:W-:Y:S01]  /*0200*/  HFMA2 R14, -RZ, RZ, 0, 0 ;  /* 0x00000000ff0e7431 */ /* 0x000fe200000001ff */
[----:B------:R-:W-:Y:S01]  /*0210*/  BSSY.RECONVERGENT B2, `(.L_x_4) ;  /* 0x0000063000027945 */ /* 0x000fe20003800200 */
[----:B------:R-:W-:Y:S02]  /*0220*/  LOP3.LUT R15, R15, 0x7ffffffc, RZ, 0xc0, !PT ;  /* 0x7ffffffc0f0f7812 */ /* 0x000fe400078ec0ff */
[----:B------:R-:W-:-:S07]  /*0230*/  CS2R R4, SRZ ;  /* 0x0000000000047805 */ /* 0x000fce000001ff00 */
.L_x_5:
[C---:B------:R-:W-:Y:S02]  /*0240*/  IADD3 R6, PT, PT, R14.reuse, 0x1, RZ ;  /* 0x000000010e067810 */ /* 0x040fe40007ffe0ff */
[----:B------:R-:W-:Y:S02]  /*0250*/  IADD3 R12, PT, PT, R14, 0x2, RZ ;  /* 0x000000020e0c7810 */ /* 0x000fe40007ffe0ff */
[----:B------:R-:W-:Y:S02]  /*0260*/  I2FP.F32.U32 R6, R6 ;  /* 0x0000000600067245 */ /* 0x000fe40000201000 */
[----:B------:R-:W-:Y:S02]  /*0270*/  I2FP.F32.U32 R12, R12 ;  /* 0x0000000c000c7245 */ /* 0x000fe40000201000 */
[----:B------:R-:W-:Y:S02]  /*0280*/  IADD3 R25, PT, PT, R6, -0x3f2aaaab, RZ ;  /* 0xc0d5555506197810 */ /* 0x000fe40007ffe0ff */
[----:B------:R-:W-:-:S02]  /*0290*/  IADD3 R17, PT, PT, R12, -0x3f2aaaab, RZ ;  /* 0xc0d555550c117810 */ /* 0x000fc40007ffe0ff */
[----:B------:R-:W-:Y:S02]  /*02a0*/  LOP3.LUT R25, R25, 0xff800000, RZ, 0xc0, !PT ;  /* 0xff80000019197812 */ /* 0x000fe400078ec0ff */
[----:B------:R-:W-:Y:S02]  /*02b0*/  MOV R23, 0x3e055027 ;  /* 0x3e05502700177802 */ /* 0x000fe40000000f00 */
[----:B------:R-:W-:Y:S02]  /*02c0*/  IADD3 R24, PT, PT, R6, -R25, RZ ;  /* 0x8000001906187210 */ /* 0x000fe40007ffe0ff */
[----:B------:R-:W-:Y:S02]  /*02d0*/  LOP3.LUT R17, R17, 0xff800000, RZ, 0xc0, !PT ;  /* 0xff80000011117812 */ /* 0x000fe400078ec0ff */
[----:B------:R-:W-:Y:S01]  /*02e0*/  IADD3 R18, PT, PT, R14, 0x3, RZ ;  /* 0x000000030e127810 */ /* 0x000fe20007ffe0ff */
[----:B------:R-:W-:Y:S01]  /*02f0*/  FADD R24, R24, -1 ;  /* 0xbf80000018187421 */ /* 0x000fe20000000000 */
[----:B------:R-:W-:-:S02]  /*0300*/  IADD3 R0, PT, PT, R12, -R17, RZ ;  /* 0x800000110c007210 */ /* 0x000fc40007ffe0ff */
[----:B------:R-:W-:Y:S01]  /*0310*/  I2FP.F32.U32 R18, R18 ;  /* 0x0000001200127245 */ /* 0x000fe20000201000 */
[----:B------:R-:W-:Y:S01]  /*0320*/  FFMA R7, R24, -R23, 0.14084610342979431152 ;  /* 0x3e1039f618077423 */ /* 0x000fe20000000817 */
[----:B------:R-:W-:Y:S01]  /*0330*/  IADD3 R14, PT, PT, R14, 0x4, RZ ;  /* 0x000000040e0e7810 */ /* 0x000fe20007ffe0ff */
[----:B------:R-:W-:Y:S01]  /*0340*/  FADD R0, R0, -1 ;  /* 0xbf80000000007421 */ /* 0x000fe20000000000 */
[----:B------:R-:W-:Y:S01]  /*0350*/  IADD3 R16, PT, PT, R18, -0x3f2aaaab, RZ ;  /* 0xc0d5555512107810 */ /* 0x000fe20007ffe0ff */
[----:B------:R-:W-:Y:S01]  /*0360*/  FFMA R7, R24, R7, -0.12148627638816833496 ;  /* 0xbdf8cdcc18077423 */ /* 0x000fe20000000007 */
[----:B------:R-:W-:Y:S01]  /*0370*/  ISETP.GT.U32.AND P1, PT, R6, 0x7f7fffff, PT ;  /* 0x7f7fffff0600780c */ /* 0x000fe20003f24070 */
[----:B------:R-:W-:Y:S01]  /*0380*/  FFMA R13, R0, -R23, 0.14084610342979431152 ;  /* 0x3e1039f6000d7423 */ /* 0x000fe20000000817 */
[----:B------:R-:W-:Y:S01]  /*0390*/  ISETP.GT.U32.AND P2, PT, R12, 0x7f7fffff, PT ;  /* 0x7f7fffff0c00780c */ /* 0x000fe20003f44070 */
[----:B------:R-:W-:Y:S02]  /*03a0*/  FFMA R7, R24, R7, 0.13980610668659210205 ;  /* 0x3e0f295518077423 */ /* 0x000fe40000000007 */
[----:B------:R-:W-:-:S02]  /*03b0*/  FFMA R13, R0, R13, -0.12148627638816833496 ;  /* 0xbdf8cdcc000d7423 */ /* 0x000fc4000000000d */
[----:B------:R-:W-:Y:S02]  /*03c0*/  FFMA R7, R24, R7, -0.16684235632419586182 ;  /* 0xbe2ad8b918077423 */ /* 0x000fe40000000007 */
[----:B------:R-:W-:Y:S02]  /*03d0*/  FFMA R19, R0, R13, 0.13980610668659210205 ;  /* 0x3e0f295500137423 */ /* 0x000fe4000000000d */
[----:B------:R-:W-:Y:S02]  /*03e0*/  FFMA R7, R24, R7, 0.20012299716472625732 ;  /* 0x3e4ced0b18077423 */ /* 0x000fe40000000007 */
[----:B------:R-:W-:Y:S02]  /*03f0*/  FFMA R19, R0, R19, -0.16684235632419586182 ;  /* 0xbe2ad8b900137423 */ /* 0x000fe40000000013 */
[----:B------:R-:W-:Y:S01]  /*0400*/  FFMA R13, R24, R7, -0.24999669194221496582 ;  /* 0xbe7fff22180d7423 */ /* 0x000fe20000000007 */
[----:B------:R-:W-:Y:S01]  /*0410*/  LOP3.LUT R7, R16, 0xff800000, RZ, 0xc0, !PT ;  /* 0xff80000010077812 */ /* 0x000fe200078ec0ff */
[----:B------:R-:W-:Y:S01]  /*0420*/  FFMA R19, R0, R19, 0.20012299716472625732 ;  /* 0x3e4ced0b00137423 */ /* 0x000fe20000000013 */
[----:B------:R-:W-:Y:S01]  /*0430*/  I2FP.F32.U32 R16, R14 ;  /* 0x0000000e00107245 */ /* 0x000fe20000201000 */
[----:B------:R-:W-:Y:S01]  /*0440*/  FFMA R13, R24, R13, 0.33333182334899902344 ;  /* 0x3eaaaa78180d7423 */ /* 0x000fe2000000000d */
[----:B------:R-:W-:Y:S01]  /*0450*/  IADD3 R22, PT, PT, R18, -R7, RZ ;  /* 0x8000000712167210 */ /* 0x000fe20007ffe0ff */
[----:B------:R-:W-:Y:S01]  /*0460*/  FFMA R19, R0, R19, -0.24999669194221496582 ;  /* 0xbe7fff2200137423 */ /* 0x000fe20000000013 */
[----:B------:R-:W-:Y:S01]  /*0470*/  IADD3 R21, PT, PT, R16, -0x3f2aaaab, RZ ;  /* 0xc0d5555510157810 */ /* 0x000fe20007ffe0ff */
[----:B------:R-:W-:-:S02]  /*0480*/  FFMA R13, R24, R13, -0.5 ;  /* 0xbf000000180d7423 */ /* 0x000fc4000000000d */
[----:B------:R-:W-:Y:S01]  /*0490*/  FFMA R19, R0, R19, 0.33333182334899902344 ;  /* 0x3eaaaa7800137423 */ /* 0x000fe20000000013 */
[----:B------:R-:W-:Y:S01]  /*04a0*/  FADD R22, R22, -1 ;  /* 0xbf80000016167421 */ /* 0x000fe20000000000 */
[----:B------:R-:W-:Y:S02]  /*04b0*/  FMUL R13, R24, R13 ;  /* 0x0000000d180d7220 */ /* 0x000fe40000400000 */
[----:B------:R-:W-:Y:S02]  /*04c0*/  FFMA R19, R0, R19, -0.5 ;  /* 0xbf00000000137423 */ /* 0x000fe40000000013 */
[----:B------:R-:W-:Y:S01]  /*04d0*/  FFMA R24, R24, R13, R24 ;  /* 0x0000000d18187223 */ /* 0x000fe20000000018 */
[----:B------:R-:W-:Y:S01]  /*04e0*/  FFMA R13, R22, -R23, 0.14084610342979431152 ;  /* 0x3e1039f6160d7423 */ /* 0x000fe20000000817 */
[----:B------:R-:W-:-:S03]  /*04f0*/  FMUL R19, R0, R19 ;  /* 0x0000001300137220 */ /* 0x000fc60000400000 */
[----:B------:R-:W-:Y:S01]  /*0500*/  FFMA R27, R22, R13, -0.12148627638816833496 ;  /* 0xbdf8cdcc161b7423 */ /* 0x000fe2000000000d */
[----:B------:R-:W-:Y:S01]  /*0510*/  LOP3.LUT R13, R21, 0xff800000, RZ, 0xc0, !PT ;  /* 0xff800000150d7812 */ /* 0x000fe200078ec0ff */
[----:B------:R-:W-:Y:S01]  /*0520*/  FFMA R21, R0, R19, R0 ;  /* 0x0000001300157223 */ /* 0x000fe20000000000 */
[----:B------:R-:W-:Y:S01]  /*0530*/  I2FP.F32.S32 R0, R25 ;  /* 0x0000001900007245 */ /* 0x000fe20000201400 */
[----:B------:R-:W-:Y:S01]  /*0540*/  FFMA R27, R22, R27, 0.13980610668659210205 ;  /* 0x3e0f2955161b7423 */ /* 0x000fe2000000001b */
[----:B------:R-:W-:-:S03]  /*0550*/  IADD3 R19, PT, PT, R16, -R13, RZ ;  /* 0x8000000d10137210 */ /* 0x000fc60007ffe0ff */
[C---:B------:R-:W-:Y:S02]  /*0560*/  FFMA R27, R22.reuse, R27, -0.16684235632419586182 ;  /* 0xbe2ad8b9161b7423 */ /* 0x040fe4000000001b */
[----:B------:R-:W-:Y:S02]  /*0570*/  FADD R19, R19, -1 ;  /* 0xbf80000013137421 */ /* 0x000fe40000000000 */
[----:B------:R-:W-:Y:S02]  /*0580*/  FFMA R27, R22, R27, 0.20012299716472625732 ;  /* 0x3e4ced0b161b7423 */ /* 0x000fe4000000001b */
[C---:B------:R-:W-:Y:S01]  /*0590*/  FFMA R26, R19.reuse, -R23, 0.14084610342979431152 ;  /* 0x3e1039f6131a7423 */ /* 0x040fe20000000817 */
[----:B------:R-:W-:Y:S01]  /*05a0*/  FFMA R23, R0, 1.1920928955078125e-07, RZ ;  /* 0x3400000000177823 */ /* 0x000fe200000000ff */
[----:B------:R-:W-:Y:S01]  /*05b0*/  I2FP.F32.S32 R0, R17 ;  /* 0x0000001100007245 */ /* 0x000fe20000201400 */
[C---:B------:R-:W-:Y:S01]  /*05c0*/  FFMA R27, R22.reuse, R27, -0.24999669194221496582 ;  /* 0xbe7fff22161b7423 */ /* 0x040fe2000000001b */
[----:B------:R-:W-:Y:S01]  /*05d0*/  FFMA R26, R19, R26, -0.12148627638816833496 ;  /* 0xbdf8cdcc131a7423 */ /* 0x000fe2000000001a */
[----:B------:R-:W-:Y:S01]  /*05e0*/  MOV R17, 0x7f800000 ;  /* 0x7f80000000117802 */ /* 0x000fe20000000f00 */
[----:B------:R-:W-:Y:S01]  /*05f0*/  FFMA R24, R23, 0.69314718246459960938, R24 ;  /* 0x3f31721817187823 */ /* 0x000fe20000000018 */
[----:B------:R-:W-:Y:S01]  /*0600*/  FFMA R27, R22, R27, 0.33333182334899902344 ;  /* 0x3eaaaa78161b7423 */ /* 0x000fe2000000001b */
[----:B------:R-:W-:-:S02]  /*0610*/  FFMA R26, R19, R26, 0.13980610668659210205 ;  /* 0x3e0f2955131a7423 */ /* 0x000fc4000000001a */
[----:B------:R-:W-:Y:S01]  /*0620*/  @P1 FFMA R24, R6, R17, +INF ;  /* 0x7f80000006181423 */ /* 0x000fe20000000011 */
[----:B------:R-:W-:Y:S01]  /*0630*/  FFMA R27, R22, R27, -0.5 ;  /* 0xbf000000161b7423 */ /* 0x000fe2000000001b */
[C---:B------:R-:W-:Y:S01]  /*0640*/  FFMA R26, R19.reuse, R26, -0.16684235632419586182 ;  /* 0xbe2ad8b9131a7423 */ /* 0x040fe2000000001a */
[----:B------:R-:W-:Y:S02]  /*0650*/  ISETP.GT.U32.AND P1, PT, R18, 0x7f7fffff, PT ;  /* 0x7f7fffff1200780c */ /* 0x000fe40003f24070 */
[----:B------:R-:W-:Y:S01]  /*0660*/  FMUL R27, R22, R27 ;  /* 0x0000001b161b7220 */ /* 0x000fe20000400000 */
[----:B------:R-:W-:-:S03]  /*0670*/  FFMA R26, R19, R26, 0.20012299716472625732 ;  /* 0x3e4ced0b131a7423 */ /* 0x000fc6000000001a */
[----:B------:R-:W-:Y:S01]  /*0680*/  FFMA R22, R22, R27, R22 ;  /* 0x0000001b16167223 */ /* 0x000fe20000000016 */
[C---:B------:R-:W-:Y:S01]  /*0690*/  FFMA R28, R19.reuse, R26, -0.24999669194221496582 ;  /* 0xbe7fff22131c7423 */ /* 0x040fe2000000001a */
[----:B------:R-:W-:Y:S01]  /*06a0*/  FFMA R26, R0, 1.1920928955078125e-07, RZ ;  /* 0x34000000001a7823 */ /* 0x000fe200000000ff */
[----:B------:R-:W-:Y:S02]  /*06b0*/  I2FP.F32.S32 R0, R7 ;  /* 0x0000000700007245 */ /* 0x000fe40000201400 */
[----:B------:R-:W0:Y:S01]  /*06c0*/  F2F.F64.F32 R6, R24 ;  /* 0x0000001800067310 */ /* 0x000e220000201800 */
[C---:B------:R-:W-:Y:S01]  /*06d0*/  FFMA R28, R19.reuse, R28, 0.33333182334899902344 ;  /* 0x3eaaaa78131c7423 */ /* 0x040fe2000000001c */
[----:B------:R-:W-:Y:S01]  /*06e0*/  FFMA R21, R26, 0.69314718246459960938, R21 ;  /* 0x3f3172181a157823 */ /* 0x000fe20000000015 */
[----:B------:R-:W-:Y:S01]  /*06f0*/  @P2 FFMA R21, R12, R17, +INF ;  /* 0x7f8000000c152423 */ /* 0x000fe20000000011 */
[----:B------:R-:W-:Y:S01]  /*0700*/  FFMA R23, R0, 1.1920928955078125e-07, RZ ;  /* 0x3400000000177823 */ /* 0x000fe200000000ff */
[----:B------:R-:W-:Y:S01]  /*0710*/  FFMA R28, R19, R28, -0.5 ;  /* 0xbf000000131c7423 */ /* 0x000fe2000000001c */
[----:B------:R-:W-:-:S02]  /*0720*/  I2FP.F32.S32 R0, R13 ;  /* 0x0000000d00007245 */ /* 0x000fc40000201400 */
[----:B------:R-:W-:Y:S01]  /*0730*/  ISETP.GT.U32.AND P2, PT, R16, 0x7f7fffff, PT ;  /* 0x7f7fffff1000780c */ /* 0x000fe20003f44070 */
[----:B------:R-:W1:Y:S01]  /*0740*/  F2F.F64.F32 R12, R21 ;  /* 0x00000015000c7310 */ /* 0x000e620000201800 */
[----:B------:R-:W-:Y:S01]  /*0750*/  FMUL R28, R19, R28 ;  /* 0x0000001c131c7220 */ /* 0x000fe20000400000 */
[----:B------:R-:W-:Y:S01]  /*0760*/  FFMA R22, R23, 0.69314718246459960938, R22 ;  /* 0x3f31721817167823 */ /* 0x000fe20000000016 */
[----:B------:R-:W-:Y:S01]  /*0770*/  @P1 FFMA R22, R18, R17, +INF ;  /* 0x7f80000012161423 */ /* 0x000fe20000000011 */
[----:B------:R-:W-:Y:S01]  /*0780*/  FFMA R0, R0, 1.1920928955078125e-07, RZ ;  /* 0x3400000000007823 */ /* 0x000fe200000000ff */
[----:B------:R-:W-:Y:S01]  /*0790*/  FFMA R19, R19, R28, R19 ;  /* 0x0000001c13137223 */ /* 0x000fe20000000013 */
[----:B0-----:R-:W-:Y:S01]  /*07a0*/  DADD R6, R6, R4 ;  /* 0x0000000006067229 */ /* 0x001fe20000000004 */
[----:B------:R-:W-:Y:S01]  /*07b0*/  ISETP.NE.AND P1, PT, R14, R15, PT ;  /* 0x0000000f0e00720c */ /* 0x000fe20003f25270 */
[----:B------:R-:W0:Y:S01]  /*07c0*/  F2F.F64.F32 R4, R22 ;  /* 0x0000001600047310 */ /* 0x000e220000201800 */
[----:B------:R-:W-:-:S03]  /*07d0*/  FFMA R0, R0, 0.69314718246459960938, R19 ;  /* 0x3f31721800007823 */ /* 0x000fc60000000013 */
[----:B------:R-:W-:Y:S02]  /*07e0*/  @P2 FFMA R0, R16, R17, +INF ;  /* 0x7f80000010002423 */ /* 0x000fe40000000011 */
[----:B-1----:R-:W-:Y:S02]  /*07f0*/  DADD R6, R6, R12 ;  /* 0x0000000006067229 */ /* 0x002fe4000000000c */
[----:B------:R-:W1:Y:S06]  /*0800*/  F2F.F64.F32 R12, R0 ;  /* 0x00000000000c7310 */ /* 0x000e6c0000201800 */
[----:B0-----:R-:W-:-:S08]  /*0810*/  DADD R4, R6, R4 ;  /* 0x0000000006047229 */ /* 0x001fd00000000004 */
[----:B-1----:R-:W-:Y:S01]  /*0820*/  DADD R4, R4, R12 ;  /* 0x0000000004047229 */ /* 0x002fe2000000000c */
[----:B------:R-:W-:Y:S10]  /*0830*/  @P1 BRA `(.L_x_5) ;  /* 0xfffffff800801947 */ /* 0x000ff4000383ffff */
[----:B------:R-:W-:Y:S05]  /*0840*/  BSYNC.RECONVERGENT B2 ;  /* 0x0000000000027941 */ /* 0x000fea0003800200 */
.L_x_4:
[----:B------:R-:W-:-:S07]  /*0850*/  IADD3 R14, PT, PT, R14, 0x1, RZ ;  /* 0x000000010e0e7810 */ /* 0x000fce0007ffe0ff */
.L_x_3:
[----:B------:R-:W-:Y:S05]  /*0860*/  BSYNC.RECONVERGENT B1 ;  /* 0x0000000000017941 */ /* 0x000fea0003800200 */
.L_x_2:
[----:B------:R-:W-:-:S13]  /*0870*/  ISETP.NE.AND P1, PT, R20, RZ, PT ;  /* 0x000000ff1400720c */ /* 0x000fda0003f25270 */
[----:B------:R-:W-:Y:S05]  /*0880*/  @!P1 BRA `(.L_x_1) ;  /* 0x0000000400289947 */ /* 0x000fea0003800000 */
[----:B------:R-:W-:Y:S02]  /*0890*/  I2FP.F32.U32 R7, R14 ;  /* 0x0000000e00077245 */ /* 0x000fe40000201000 */
[----:B------:R-:W-:Y:S02]  /*08a0*/  MOV R6, 0x3e055027 ;  /* 0x3e05502700067802 */ /* 0x000fe40000000f00 */
[C---:B------:R-:W-:Y:S02]  /*08b0*/  IADD3 R0, PT, PT, R7.reuse, -0x3f2aaaab, RZ ;  /* 0xc0d5555507007810 */ /* 0x040fe40007ffe0ff */
[----:B------:R-:W-:Y:S02]  /*08c0*/  ISETP.GT.U32.AND P1, PT, R7, 0x7f7fffff, PT ;  /* 0x7f7fffff0700780c */ /* 0x000fe40003f24070 */
[----:B------:R-:W-:-:S04]  /*08d0*/  LOP3.LUT R0, R0, 0xff800000, RZ, 0xc0, !PT ;  /* 0xff80000000007812 */ /* 0x000fc800078ec0ff */
[-C--:B------:R-:W-:Y:S02]  /*08e0*/  IADD3 R12, PT, PT, R7, -R0.reuse, RZ ;  /* 0x80000000070c7210 */ /* 0x080fe40007ffe0ff */
[----:B------:R-:W-:-:S03]  /*08f0*/  I2FP.F32.S32 R0, R0 ;  /* 0x0000000000007245 */ /* 0x000fc60000201400 */
[----:B------:R-:W-:Y:S02]  /*0900*/  FADD R13, R12, -1 ;  /* 0xbf8000000c0d7421 */ /* 0x000fe40000000000 */
[----:B------:R-:W-:Y:S02]  /*0910*/  FFMA R0, R0, 1.1920928955078125e-07, RZ ;  /* 0x3400000000007823 */ /* 0x000fe400000000ff */
[----:B------:R-:W-:-:S04]  /*0920*/  FFMA R12, R13, -R6, 0.14084610342979431152 ;  /* 0x3e1039f60d0c7423 */ /* 0x000fc80000000806 */
[----:B------:R-:W-:-:S04]  /*0930*/  FFMA R12, R13, R12, -0.12148627638816833496 ;  /* 0xbdf8cdcc0d0c7423 */ /* 0x000fc8000000000c */
[----:B------:R-:W-:-:S04]  /*0940*/  FFMA R12, R13, R12, 0.13980610668659210205 ;  /* 0x3e0f29550d0c7423 */ /* 0x000fc8000000000c */
[----:B------:R-:W-:-:S04]  /*0950*/  FFMA R12, R13, R12, -0.16684235632419586182 ;  /* 0xbe2ad8b90d0c7423 */ /* 0x000fc8000000000c */
[----:B------:R-:W-:-:S04]  /*0960*/  FFMA R12, R13, R12, 0.20012299716472625732 ;  /* 0x3e4ced0b0d0c7423 */ /* 0x000fc8000000000c */
[----:B------:R-:W-:-:S04]  /*0970*/  FFMA R12, R13, R12, -0.24999669194221496582 ;  /* 0xbe7fff220d0c7423 */ /* 0x000fc8000000000c */
[----:B------:R-:W-:-:S04]  /*0980*/  FFMA R12, R13, R12, 0.33333182334899902344 ;  /* 0x3eaaaa780d0c7423 */ /* 0x000fc8000000000c */
[----:B------:R-:W-:-:S04]  /*0990*/  FFMA R12, R13, R12, -0.5 ;  /* 0xbf0000000d0c7423 */ /* 0x000fc8000000000c */
[----:B------:R-:W-:-:S04]  /*09a0*/  FMUL R12, R13, R12 ;  /* 0x0000000c0d0c7220 */ /* 0x000fc80000400000 */
[----:B------:R-:W-:Y:S01]  /*09b0*/  FFMA R13, R13, R12, R13 ;  /* 0x0000000c0d0d7223 */ /* 0x000fe2000000000d */
[----:B------:R-:W-:-:S03]  /*09c0*/  MOV R12, 0x7f800000 ;  /* 0x7f800000000c7802 */ /* 0x000fc60000000f00 */
[----:B------:R-:W-:Y:S02]  /*09d0*/  FFMA R16, R0, 0.69314718246459960938, R13 ;  /* 0x3f31721800107823 */ /* 0x000fe4000000000d */
[----:B------:R-:W-:Y:S01]  /*09e0*/  @P1 FFMA R16, R7, R12, +INF ;  /* 0x7f80000007101423 */ /* 0x000fe2000000000c */
[----:B------:R-:W-:-:S05]  /*09f0*/  ISETP.NE.AND P1, PT, R20, 0x1, PT ;  /* 0x000000011400780c */ /* 0x000fca0003f25270 */
[----:B------:R-:W0:Y:S02]  /*0a00*/  F2F.F64.F32 R16, R16 ;  /* 0x0000001000107310 */ /* 0x000e240000201800 */
[----:B0-----:R-:W-:-:S06]  /*0a10*/  DADD R4, R4, R16 ;  /* 0x0000000004047229 */ /* 0x001fcc0000000010 */
[----:B------:R-:W-:Y:S05]  /*0a20*/  @!P1 BRA `(.L_x_1) ;  /* 0x0000000000c09947 */ /* 0x000fea0003800000 */
[----:B------:R-:W-:-:S04]  /*0a30*/  IADD3 R7, PT, PT, R14, 0x1, RZ ;  /* 0x000000010e077810 */ /* 0x000fc80007ffe0ff */
[----:B------:R-:W-:-:S04]  /*0a40*/  I2FP.F32.U32 R7, R7 ;  /* 0x0000000700077245 */ /* 0x000fc80000201000 */
        /* <DEDUP_REMOVED lines=16> */
[----:B------:R-:W-:-:S04]  /*0b50*/  FFMA R13, R13, R16, R13 ;  /* 0x000000100d0d7223 */ /* 0x000fc8000000000d */
[----:B------:R-:W-:Y:S01]  /*0b60*/  FFMA R16, R0, 0.69314718246459960938, R13 ;  /* 0x3f31721800107823 */ /* 0x000fe2000000000d */
        /* <DEDUP_REMOVED lines=25> */
[----:B------:R-:W-:-:S06]  /*0d00*/  @P1 FFMA R6, R7, R12, +INF ;  /* 0x7f80000007061423 */ /* 0x000fcc000000000c */
[----:B------:R-:W0:Y:S02]  /*0d10*/  F2F.F64.F32 R6, R6 ;  /* 0x0000000600067310 */ /* 0x000e240000201800 */
[----:B0-----:R-:W-:-:S11]  /*0d20*/  DADD R4, R4, R6 ;  /* 0x0000000004047229 */ /* 0x001fd60000000006 */
.L_x_1:
[----:B------:R-:W-:Y:S05]  /*0d30*/  BSYNC.RECONVERGENT B0 ;  /* 0x0000000000007941 */ /* 0x000fea0003800200 */
.L_x_0:
[----:B------:R-:W-:Y:S01]  /*0d40*/  ISETP.GE.AND P1, PT, R11, 0x1, PT ;  /* 0x000000010b00780c */ /* 0x000fe20003f26270 */
[----:B------:R-:W-:Y:S01]  /*0d50*/  BSSY.RECONVERGENT B0, `(.L_x_6) ;  /* 0x00000b9000007945 */ /* 0x000fe20003800200 */
[----:B------:R-:W-:-:S11]  /*0d60*/  CS2R R6, SRZ ;  /* 0x0000000000067805 */ /* 0x000fd6000001ff00 */
[----:B------:R-:W-:Y:S05]  /*0d70*/  @!P1 BRA `(.L_x_7) ;  /* 0x0000000800d89947 */ /* 0x000fea0003800000 */
[C---:B------:R-:W-:Y:S01]  /*0d80*/  ISETP.GE.U32.AND P2, PT, R11.reuse, 0x4, PT ;  /* 0x000000040b00780c */ /* 0x040fe20003f46070 */
[----:B------:R-:W-:Y:S01]  /*0d90*/  BSSY.RECONVERGENT B1, `(.L_x_8) ;  /* 0x0000069000017945 */ /* 0x000fe20003800200 */
[----:B------:R-:W-:Y:S02]  /*0da0*/  LOP3.LUT R21, R11, 0x3, RZ, 0xc0, !PT ;  /* 0x000000030b157812 */ /* 0x000fe400078ec0ff */
[----:B------:R-:W-:Y:S02]  /*0db0*/  CS2R R6, SRZ ;  /* 0x0000000000067805 */ /* 0x000fe4000001ff00 */
[----:B------:R-:W-:Y:S02]  /*0dc0*/  MOV R16, 0x1 ;  /* 0x0000000100107802 */ /* 0x000fe40000000f00 */
[----:B------:R-:W-:-:S05]  /*0dd0*/  ISETP.NE.AND P1, PT, R21, RZ, PT ;  /* 0x000000ff1500720c */ /* 0x000fca0003f25270 */
[----:B------:R-:W-:Y:S08]  /*0de0*/  @!P2 BRA `(.L_x_9) ;  /* 0x00000004008ca947 */ /* 0x000ff00003800000 */
[----:B------:R-:W-:Y:S01]  /*0df0*/  HFMA2 R16, -RZ, RZ, 0, 5.9604644775390625e-08 ;  /* 0x00000001ff107431 */ /* 0x000fe200000001ff */
[----:B------:R-:W-:Y:S02]  /*0e00*/  LOP3.LUT R11, R11, 0x7ffffffc, RZ, 0xc0, !PT ;  /* 0x7ffffffc0b0b7812 */ /* 0x000fe400078ec0ff */
[----:B------:R-:W-:-:S07]  /*0e10*/  CS2R R6, SRZ ;  /* 0x0000000000067805 */ /* 0x000fce000001ff00 */
.L_x_10:
[----:B------:R-:W-:Y:S02]  /*0e20*/  I2FP.F32.U32 R15, R16 ;  /* 0x00000010000f7245 */ /* 0x000fe40000201000 */
[----:B------:R-:W-:Y:S02]  /*0e30*/  IADD3 R13, PT, PT, R16, 0x1, RZ ;  /* 0x00000001100d7810 */ /* 0x000fe40007ffe0ff */
[----:B------:R-:W-:Y:S02]  /*0e40*/  IADD3 R0, PT, PT, R15, -0x3f2aaaab, RZ ;  /* 0xc0d555550f007810 */ /* 0x000fe40007ffe0ff */
[----:B------:R-:W-:Y:S02]  /*0e50*/  I2FP.F32.U32 R13, R13 ;  /* 0x0000000d000d7245 */ /* 0x000fe40000201000 */
[----:B------:R-:W-:Y:S02]  /*0e60*/  LOP3.LUT R0, R0, 0xff800000, RZ, 0xc0, !PT ;  /* 0xff80000000007812 */ /* 0x000fe400078ec0ff */
[----:B------:R-:W-:-:S02]  /*0e70*/  IADD3 R22, PT, PT, R13, -0x3f2aaaab, RZ ;  /* 0xc0d555550d167810 */ /* 0x000fc40007ffe0ff */
[----:B------:R-:W-:Y:S02]  /*0e80*/  IADD3 R18, PT, PT, R15, -R0, RZ ;  /* 0x800000000f127210 */ /* 0x000fe40007ffe0ff */
[----:B------:R-:W-:Y:S02]  /*0e90*/  MOV R23, 0x3e055027 ;  /* 0x3e05502700177802 */ /* 0x000fe40000000f00 */
[----:B------:R-:W-:Y:S01]  /*0ea0*/  LOP3.LUT R22, R22, 0xff800000, RZ, 0xc0, !PT ;  /* 0xff80000016167812 */ /* 0x000fe200078ec0ff */
[----:B------:R-:W-:Y:S01]  /*0eb0*/  FADD R18, R18, -1 ;  /* 0xbf80000012127421 */ /* 0x000fe20000000000 */
[----:B------:R-:W-:Y:S02]  /*0ec0*/  IADD3 R12, PT, PT, R16, 0x2, RZ ;  /* 0x00000002100c7810 */ /* 0x000fe40007ffe0ff */
[----:B------:R-:W-:Y:S01]  /*0ed0*/  IADD3 R14, PT, PT, R13, -R22, RZ ;  /* 0x800000160d0e7210 */ /* 0x000fe20007ffe0ff */
[----:B------:R-:W-:Y:S01]  /*0ee0*/  FFMA R17, R18, -R23, 0.14084610342979431152 ;  /* 0x3e1039f612117423 */ /* 0x000fe20000000817 */
[----:B------:R-:W-:-:S02]  /*0ef0*/  I2FP.F32.S32 R0, R0 ;  /* 0x0000000000007245 */ /* 0x000fc40000201400 */
[----:B------:R-:W-:Y:S01]  /*0f00*/  ISETP.GT.U32.AND P2, PT, R15, 0x7f7fffff, PT ;  /* 0x7f7fffff0f00780c */ /* 0x000fe20003f44070 */
[----:B------:R-:W-:Y:S01]  /*0f10*/  FFMA R17, R18, R17, -0.12148627638816833496 ;  /* 0xbdf8cdcc12117423 */ /* 0x000fe20000000011 */
[----:B------:R-:W-:Y:S01]  /*0f20*/  FADD R14, R14, -1 ;  /* 0xbf8000000e0e7421 */ /* 0x000fe20000000000 */
[----:B------:R-:W-:Y:S01]  /*0f30*/  FFMA R0, R0, 1.1920928955078125e-07, RZ ;  /* 0x3400000000007823 */ /* 0x000fe200000000ff */
[----:B------:R-:W-:Y:S01]  /*0f40*/  ISETP.GT.U32.AND P3, PT, R13, 0x7f7fffff, PT ;  /* 0x7f7fffff0d00780c */ /* 0x000fe20003f64070 */
[----:B------:R-:W-:Y:S01]  /*0f50*/  FFMA R19, R18, R17, 0.13980610668659210205 ;  /* 0x3e0f295512137423 */ /* 0x000fe20000000011 */
[----:B------:R-:W-:Y:S01]  /*0f60*/  FFMA R25, R14, -R23, 0.14084610342979431152 ;  /* 0x3e1039f60e197423 */ /* 0x000fe20000000817 */
[----:B------:R-:W-:Y:S02]  /*0f70*/  I2FP.F32.U32 R17, R12 ;  /* 0x0000000c00117245 */ /* 0x000fe40000201000 */
[----:B------:R-:W-:Y:S01]  /*0f80*/  FFMA R19, R18, R19, -0.16684235632419586182 ;  /* 0xbe2ad8b912137423 */ /* 0x000fe20000000013 */
[----:B------:R-:W-:Y:S01]  /*0f90*/  FFMA R25, R14, R25, -0.12148627638816833496 ;  /* 0xbdf8cdcc0e197423 */ /* 0x000fe20000000019 */
[----:B------:R-:W-:-:S02]  /*0fa0*/  IADD3 R12, PT, PT, R17, -0x3f2aaaab, RZ ;  /* 0xc0d55555110c7810 */ /* 0x000fc40007ffe0ff */
[----:B------:R-:W-:Y:S01]  /*0fb0*/  FFMA R19, R18, R19, 0.20012299716472625732 ;  /* 0x3e4ced0b12137423 */ /* 0x000fe20000000013 */
[----:B------:R-:W-:Y:S01]  /*0fc0*/  FFMA R25, R14, R25, 0.13980610668659210205 ;  /* 0x3e0f29550e197423 */ /* 0x000fe20000000019 */
[----:B------:R-:W-:Y:S02]  /*0fd0*/  LOP3.LUT R12, R12, 0xff800000, RZ, 0xc0, !PT ;  /* 0xff8000000c0c7812 */ /* 0x000fe400078ec0ff */
[----:B------:R-:W-:Y:S01]  /*0fe0*/  FFMA R19, R18, R19, -0.24999669194221496582 ;  /* 0xbe7fff2212137423 */ /* 0x000fe20000000013 */
[----:B------:R-:W-:Y:S01]  /*0ff0*/  FFMA R25, R14, R25, -0.16684235632419586182 ;  /* 0xbe2ad8b90e197423 */ /* 0x000fe20000000019 */
[----:B------:R-:W-:Y:S02]  /*1000*/  IADD3 R26, PT, PT, R17, -R12, RZ ;  /* 0x8000000c111a7210 */ /* 0x000fe40007ffe0ff */
[----:B------:R-:W-:Y:S01]  /*1010*/  FFMA R19, R18, R19, 0.33333182334899902344 ;  /* 0x3eaaaa7812137423 */ /* 0x000fe20000000013 */
[----:B------:R-:W-:Y:S02]  /*1020*/  FFMA R25, R14, R25, 0.20012299716472625732 ;  /* 0x3e4ced0b0e197423 */ /* 0x000fe40000000019 */
[----:B------:R-:W-:Y:S01]  /*1030*/  FADD R26, R26, -1 ;  /* 0xbf8000001a1a7421 */ /* 0x000fe20000000000 */
[----:B------:R-:W-:Y:S01]  /*1040*/  FFMA R19, R18, R19, -0.5 ;  /* 0xbf00000012137423 */ /* 0x000fe20000000013 */
[----:B------:R-:W-:-:S02]  /*1050*/  FFMA R25, R14, R25, -0.24999669194221496582 ;  /* 0xbe7fff220e197423 */ /* 0x000fc40000000019 */
[----:B------:R-:W-:Y:S01]  /*1060*/  FFMA R27, R26, -R23, 0.14084610342979431152 ;  /* 0x3e1039f61a1b7423 */ /* 0x000fe20000000817 */
[----:B------:R-:W-:Y:S01]  /*1070*/  FMUL R19, R18, R19 ;  /* 0x0000001312137220 */ /* 0x000fe20000400000 */
[----:B------:R-:W-:Y:S02]  /*1080*/  FFMA R25, R14, R25, 0.33333182334899902344 ;  /* 0x3eaaaa780e197423 */ /* 0x000fe40000000019 */
[----:B------:R-:W-:Y:S01]  /*1090*/  FFMA R27, R26, R27, -0.12148627638816833496 ;  /* 0xbdf8cdcc1a1b7423 */ /* 0x000fe2000000001b */
[----:B------:R-:W-:Y:S01]  /*10a0*/  FFMA R19, R18, R19, R18 ;  /* 0x0000001312137223 */ /* 0x000fe20000000012 */
[----:B------:R-:W-:Y:S01]  /*10b0*/  FFMA R25, R14, R25, -0.5 ;  /* 0xbf0000000e197423 */ /* 0x000fe20000000019 */
[----:B------:R-:W-:Y:S01]  /*10c0*/  IADD3 R18, PT, PT, R16, 0x3, RZ ;  /* 0x0000000310127810 */ /* 0x000fe20007ffe0ff */
[----:B------:R-:W-:Y:S01]  /*10d0*/  FFMA R27, R26, R27, 0.13980610668659210205 ;  /* 0x3e0f29551a1b7423 */ /* 0x000fe2000000001b */
[----:B------:R-:W-:Y:S01]  /*10e0*/  FFMA R24, R0, 0.69314718246459960938, R19 ;  /* 0x3f31721800187823 */ /* 0x000fe20000000013 */
[----:B------:R-:W-:Y:S01]  /*10f0*/  FMUL R25, R14, R25 ;  /* 0x000000190e197220 */ /* 0x000fe20000400000 */
[----:B------:R-:W-:Y:S01]  /*1100*/  I2FP.F32.U32 R19, R18 ;  /* 0x0000001200137245 */ /* 0x000fe20000201000 */
[----:B------:R-:W-:Y:S01]  /*1110*/  FFMA R27, R26, R27, -0.16684235632419586182 ;  /* 0xbe2ad8b91a1b7423 */ /* 0x000fe2000000001b */
[----:B------:R-:W-:Y:S01]  /*1120*/  I2FP.F32.S32 R0, R22 ;  /* 0x0000001600007245 */ /* 0x000fe20000201400 */
[----:B------:R-:W-:Y:S01]  /*1130*/  FFMA R25, R14, R25, R14 ;  /* 0x000000190e197223 */ /* 0x000fe2000000000e */
[----:B------:R-:W-:Y:S01]  /*1140*/  IADD3 R14, PT, PT, R19, -0x3f2aaaab, RZ ;  /* 0xc0d55555130e7810 */ /* 0x000fe20007ffe0ff */
[----:B------:R-:W-:Y:S01]  /*1150*/  FFMA R27, R26, R27, 0.20012299716472625732 ;  /* 0x3e4ced0b1a1b7423 */ /* 0x000fe2000000001b */
[----:B------:R-:W-:Y:S01]  /*1160*/  MOV R22, 0x7f800000 ;  /* 0x7f80000000167802 */ /* 0x000fe20000000f00 */
[----:B------:R-:W-:Y:S01]  /*1170*/  FFMA R0, R0, 1.1920928955078125e-07, RZ ;  /* 0x3400000000007823 */ /* 0x000fe200000000ff */
[----:B------:R-:W-:Y:S01]  /*1180*/  LOP3.LUT R14, R14, 0xff800000, RZ, 0xc0, !PT ;  /* 0xff8000000e0e7812 */ /* 0x000fe200078ec0ff */
[----:B------:R-:W-:Y:S01]  /*1190*/  FFMA R27, R26, R27, -0.24999669194221496582 ;  /* 0xbe7fff221a1b7423 */ /* 0x000fe2000000001b */
[----:B------:R-:W-:Y:S01]  /*11a0*/  IADD3 R16, PT, PT, R16, 0x4, RZ ;  /* 0x0000000410107810 */ /* 0x000fe20007ffe0ff */
[----:B------:R-:W-:Y:S01]  /*11b0*/  @P2 FFMA R24, R15, R22, +INF ;  /* 0x7f8000000f182423 */ /* 0x000fe20000000016 */
[----:B------:R-:W-:Y:S01]  /*11c0*/  IADD3 R20, PT, PT, R19, -R14, RZ ;  /* 0x8000000e13147210 */ /* 0x000fe20007ffe0ff */
[----:B------:R-:W-:Y:S01]  /*11d0*/  FFMA R27, R26, R27, 0.33333182334899902344 ;  /* 0x3eaaaa781a1b7423 */ /* 0x000fe2000000001b */
[----:B------:R-:W-:Y:S01]  /*11e0*/  FFMA R25, R0, 0.69314718246459960938, R25 ;  /* 0x3f31721800197823 */ /* 0x000fe20000000019 */
[----:B------:R-:W-:Y:S01]  /*11f0*/  I2FP.F32.S32 R0, R12 ;  /* 0x0000000c00007245 */ /* 0x000fe20000201400 */
[----:B------:R-:W-:Y:S01]  /*1200*/  @P3 FFMA R25, R13, R22, +INF ;  /* 0x7f8000000d193423 */ /* 0x000fe20000000016 */
[----:B------:R-:W-:Y:S01]  /*1210*/  FADD R20, R20, -1 ;  /* 0xbf80000014147421 */ /* 0x000fe20000000000 */
[----:B------:R-:W-:Y:S01]  /*1220*/  FFMA R27, R26, R27, -0.5 ;  /* 0xbf0000001a1b7423 */ /* 0x000fe2000000001b */
[----:B------:R-:W-:Y:S01]  /*1230*/  ISETP.GT.U32.AND P2, PT, R17, 0x7f7fffff, PT ;  /* 0x7f7fffff1100780c */ /* 0x000fe20003f44070 */
[----:B------:R-:W0:Y:S01]  /*1240*/  F2F.F64.F32 R12, R24 ;  /* 0x00000018000c7310 */ /* 0x000e220000201800 */
[----:B------:R-:W-:Y:S01]  /*1250*/  FFMA R29, R20, -R23, 0.14084610342979431152 ;  /* 0x3e1039f6141d7423 */ /* 0x000fe20000000817 */
[----:B------:R-:W-:Y:S01]  /*1260*/  FMUL R27, R26, R27 ;  /* 0x0000001b1a1b7220 */ /* 0x000fe20000400000 */
[----:B------:R-:W-:-:S02]  /*1270*/  ISETP.GT.U32.AND P3, PT, R19, 0x7f7fffff, PT ;  /* 0x7f7fffff1300780c */ /* 0x000fc40003f64070 */
[----:B------:R-:W-:Y:S01]  /*1280*/  FFMA R29, R20, R29, -0.12148627638816833496 ;  /* 0xbdf8cdcc141d7423 */ /* 0x000fe2000000001d */
[----:B------:R-:W-:Y:S01]  /*1290*/  FFMA R23, R26, R27, R26 ;  /* 0x0000001b1a177223 */ /* 0x000fe2000000001a */
[----:B------:R-:W-:Y:S01]  /*12a0*/  FFMA R26, R0, 1.1920928955078125e-07, RZ ;  /* 0x34000000001a7823 */ /* 0x000fe200000000ff */
[----:B------:R-:W-:Y:S01]  /*12b0*/  I2FP.F32.S32 R0, R14 ;  /* 0x0000000e00007245 */ /* 0x000fe20000201400 */
[----:B------:R-:W-:Y:S01]  /*12c0*/  FFMA R29, R20, R29, 0.13980610668659210205 ;  /* 0x3e0f2955141d7423 */ /* 0x000fe2000000001d */
[----:B------:R-:W1:Y:S01]  /*12d0*/  F2F.F64.F32 R14, R25 ;  /* 0x00000019000e7310 */ /* 0x000e620000201800 */
[----:B------:R-:W-:Y:S01]  /*12e0*/  FFMA R23, R26, 0.69314718246459960938, R23 ;  /* 0x3f3172181a177823 */ /* 0x000fe20000000017 */
[----:B------:R-:W-:Y:S01]  /*12f0*/  @P2 FFMA R23, R17, R22, +INF ;  /* 0x7f80000011172423 */ /* 0x000fe20000000016 */
[----:B------:R-:W-:Y:S01]  /*1300*/  FFMA R29, R20, R29, -0.16684235632419586182 ;  /* 0xbe2ad8b9141d7423 */ /* 0x000fe2000000001d */
[----:B------:R-:W-:Y:S01]  /*1310*/  FFMA R0, R0, 1.1920928955078125e-07, RZ ;  /* 0x3400000000007823 */ /* 0x000fe200000000ff */
[----:B0-----:R-:W-:Y:S01]  /*1320*/  DADD R12, R12, R6 ;  /* 0x000000000c0c7229 */ /* 0x001fe20000000006 */
[----:B------:R-:W-:Y:S01]  /*1330*/  ISETP.NE.AND P2, PT, R18, R11, PT ;  /* 0x0000000b1200720c */ /* 0x000fe20003f45270 */
[C---:B------:R-:W-:Y:S01]  /*1340*/  FFMA R29, R20.reuse, R29, 0.20012299716472625732 ;  /* 0x3e4ced0b141d7423 */ /* 0x040fe2000000001d */
[----:B------:R-:W0:Y:S03]  /*1350*/  F2F.F64.F32 R6, R23 ;  /* 0x0000001700067310 */ /* 0x000e260000201800 */
[----:B------:R-:W-:-:S04]  /*1360*/  FFMA R29, R20, R29, -0.24999669194221496582 ;  /* 0xbe7fff22141d7423 */ /* 0x000fc8000000001d */
[----:B------:R-:W-:Y:S01]  /*1370*/  FFMA R29, R20, R29, 0.33333182334899902344 ;  /* 0x3eaaaa78141d7423 */ /* 0x000fe2000000001d */
[----:B-1----:R-:W-:-:S03]  /*1380*/  DADD R12, R12, R14 ;  /* 0x000000000c0c7229 */ /* 0x002fc6000000000e */
[----:B------:R-:W-:-:S04]  /*1390*/  FFMA R29, R20, R29, -0.5 ;  /* 0xbf000000141d7423 */ /* 0x000fc8000000001d */
[----:B------:R-:W-:Y:S01]  /*13a0*/  FMUL R29, R20, R29 ;  /* 0x0000001d141d7220 */ /* 0x000fe20000400000 */
[----:B0-----:R-:W-:-:S03]  /*13b0*/  DADD R6, R12, R6 ;  /* 0x000000000c067229 */ /* 0x001fc60000000006 */
[----:B------:R-:W-:-:S04]  /*13c0*/  FFMA R29, R20, R29, R20 ;  /* 0x0000001d141d7223 */ /* 0x000fc80000000014 */
[----:B------:R-:W-:Y:S01]  /*13d0*/  FFMA R0, R0, 0.69314718246459960938, R29 ;  /* 0x3f31721800007823 */ /* 0x000fe2000000001d */
[----:B------:R-:W-:-:S04]  /*13e0*/  @P3 FFMA R0, R19, R22, +INF ;  /* 0x7f80000013003423 */ /* 0x000fc80000000016 */
[----:B------:R-:W0:Y:S02]  /*13f0*/  F2F.F64.F32 R14, R0 ;  /* 0x00000000000e7310 */ /* 0x000e240000201800 */
[----:B0-----:R-:W-:Y:S01]  /*1400*/  DADD R6, R6, R14 ;  /* 0x0000000006067229 */ /* 0x001fe2000000000e */
[----:B------:R-:W-:Y:S10]  /*1410*/  @P2 BRA `(.L_x_10) ;  /* 0xfffffff800802947 */ /* 0x000ff4000383ffff */
.L_x_9:
[----:B------:R-:W-:Y:S05]  /*1420*/  BSYNC.RECONVERGENT B1 ;  /* 0x0000000000017941 */ /* 0x000fea0003800200 */
.L_x_8:
[----:B------:R-:W-:Y:S05]  /*1430*/  @!P1 BRA `(.L_x_7) ;  /* 0x0000000400289947 */ /* 0x000fea0003800000 */
[----:B------:R-:W-:Y:S02]  /*1440*/  I2FP.F32.U32 R12, R16 ;  /* 0x00000010000c7245 */ /* 0x000fe40000201000 */
[----:B------:R-:W-:Y:S02]  /*1450*/  MOV R11, 0x3e055027 ;  /* 0x3e055027000b7802 */ /* 0x000fe40000000f00 */
[C---:B------:R-:W-:Y:S02]  /*1460*/  IADD3 R0, PT, PT, R12.reuse, -0x3f2aaaab, RZ ;  /* 0xc0d555550c007810 */ /* 0x040fe40007ffe0ff */
[----:B------:R-:W-:Y:S02]  /*1470*/  ISETP.GT.U32.AND P1, PT, R12, 0x7f7fffff, PT ;  /* 0x7f7fffff0c00780c */ /* 0x000fe40003f24070 */
[----:B------:R-:W-:-:S04]  /*1480*/  LOP3.LUT R13, R0, 0xff800000, RZ, 0xc0, !PT ;  /* 0xff800000000d7812 */ /* 0x000fc800078ec0ff */
[----:B------:R-:W-:-:S05]  /*1490*/  IADD3 R0, PT, PT, R12, -R13, RZ ;  /* 0x8000000d0c007210 */ /* 0x000fca0007ffe0ff */
[----:B------:R-:W-:Y:S01]  /*14a0*/  FADD R14, R0, -1 ;  /* 0xbf800000000e7421 */ /* 0x000fe20000000000 */
[----:B------:R-:W-:Y:S02]  /*14b0*/  I2FP.F32.S32 R0, R13 ;  /* 0x0000000d00007245 */ /* 0x000fe40000201400 */
[----:B------:R-:W-:Y:S01]  /*14c0*/  MOV R13, 0x7f800000 ;  /* 0x7f800000000d7802 */ /* 0x000fe20000000f00 */
[----:B------:R-:W-:Y:S02]  /*14d0*/  FFMA R15, R14, -R11, 0.14084610342979431152 ;  /* 0x3e1039f60e0f7423 */ /* 0x000fe4000000080b */
[----:B------:R-:W-:Y:S02]  /*14e0*/  FFMA R0, R0, 1.1920928955078125e-07, RZ ;  /* 0x3400000000007823 */ /* 0x000fe400000000ff */
        /* <DEDUP_REMOVED lines=20> */
[----:B------:R-:W-:-:S05]  /*1630*/  IADD3 R0, PT, PT, R12, -R15, RZ ;  /* 0x8000000f0c007210 */ /* 0x000fca0007ffe0ff */
[----:B------:R-:W-:Y:S01]  /*1640*/  FADD R14, R0, -1 ;  /* 0xbf800000000e7421 */ /* 0x000fe20000000000 */
[----:B------:R-:W-:-:S03]  /*1650*/  I2FP.F32.S32 R0, R15 ;  /* 0x0000000f00007245 */ /* 0x000fc60000201400 */
        /* <DEDUP_REMOVED lines=40> */
.L_x_7:
[----:B------:R-:W-:Y:S05]  /*18e0*/  BSYNC.RECONVERGENT B0 ;  /* 0x0000000000007941 */ /* 0x000fea0003800200 */
.L_x_6:
[----:B------:R-:W-:Y:S01]  /*18f0*/  ISETP.GE.AND P1, PT, R10, 0x1, PT ;  /* 0x000000010a00780c */ /* 0x000fe20003f26270 */
[----:B------:R-:W-:-:S12]  /*1900*/  BSSY.RECONVERGENT B0, `(.L_x_11) ;  /* 0x00000b6000007945 */ /* 0x000fd80003800200 */
[----:B------:R-:W-:Y:S05]  /*1910*/  @!P1 BRA `(.L_x_12) ;  /* 0x0000000800d09947 */ /* 0x000fea0003800000 */
[C---:B------:R-:W-:Y:S01]  /*1920*/  ISETP.GE.U32.AND P2, PT, R10.reuse, 0x4, PT ;  /* 0x000000040a00780c */ /* 0x040fe20003f46070 */
[----:B------:R-:W-:Y:S01]  /*1930*/  BSSY.RECONVERGENT B1, `(.L_x_13) ;  /* 0x0000067000017945 */ /* 0x000fe20003800200 */
[----:B------:R-:W-:Y:S02]  /*1940*/  LOP3.LUT R21, R10, 0x3, RZ, 0xc0, !PT ;  /* 0x000000030a157812 */ /* 0x000fe400078ec0ff */
[----:B------:R-:W-:Y:S02]  /*1950*/  MOV R14, 0x1 ;  /* 0x00000001000e7802 */ /* 0x000fe40000000f00 */
[----:B------:R-:W-:-:S07]  /*1960*/  ISETP.NE.AND P1, PT, R21, RZ, PT ;  /* 0x000000ff1500720c */ /* 0x000fce0003f25270 */
[----:B------:R-:W-:Y:S06]  /*1970*/  @!P2 BRA `(.L_x_14) ;  /* 0x000000040088a947 */ /* 0x000fec0003800000 */
[----:B------:R-:W-:Y:S01]  /*1980*/  HFMA2 R14, -RZ, RZ, 0, 5.9604644775390625e-08 ;  /* 0x00000001ff0e7431 */ /* 0x000fe200000001ff */
[----:B------:R-:W-:-:S07]  /*1990*/  LOP3.LUT R15, R10, 0x7ffffffc, RZ, 0xc0, !PT ;  /* 0x7ffffffc0a0f7812 */ /* 0x000fce00078ec0ff */
.L_x_15:
[----:B------:R-:W-:Y:S02]  /*19a0*/  I2FP.F32.U32 R10, R14 ;  /* 0x0000000e000a7245 */ /* 0x000fe40000201000 */
[----:B------:R-:W-:Y:S02]  /*19b0*/  IADD3 R12, PT, PT, R14, 0x1, RZ ;  /* 0x000000010e0c7810 */ /* 0x000fe40007ffe0ff */
[----:B------:R-:W-:Y:S02]  /*19c0*/  IADD3 R17, PT, PT, R10, -0x3f2aaaab, RZ ;  /* 0xc0d555550a117810 */ /* 0x000fe40007ffe0ff */
[----:B------:R-:W-:Y:S02]  /*19d0*/  MOV R13, 0x3e055027 ;  /* 0x3e055027000d7802 */ /* 0x000fe40000000f00 */
[----:B------:R-:W-:Y:S02]  /*19e0*/  LOP3.LUT R17, R17, 0xff800000, RZ, 0xc0, !PT ;  /* 0xff80000011117812 */ /* 0x000fe400078ec0ff */
[----:B------:R-:W-:-:S02]  /*19f0*/  I2FP.F32.U32 R12, R12 ;  /* 0x0000000c000c7245 */ /* 0x000fc40000201000 */
[----:B------:R-:W-:Y:S02]  /*1a00*/  IADD3 R18, PT, PT, R10, -R17, RZ ;  /* 0x800000110a127210 */ /* 0x000fe40007ffe0ff */
[----:B------:R-:W-:Y:S02]  /*1a10*/  IADD3 R19, PT, PT, R12, -0x3f2aaaab, RZ ;  /* 0xc0d555550c137810 */ /* 0x000fe40007ffe0ff */
[----:B------:R-:W-:Y:S01]  /*1a20*/  IADD3 R16, PT, PT, R14, 0x2, RZ ;  /* 0x000000020e107810 */ /* 0x000fe20007ffe0ff */
[----:B------:R-:W-:Y:S01]  /*1a30*/  FADD R18, R18, -1 ;  /* 0xbf80000012127421 */ /* 0x000fe20000000000 */
[----:B------:R-:W-:Y:S02]  /*1a40*/  LOP3.LUT R19, R19, 0xff800000, RZ, 0xc0, !PT ;  /* 0xff80000013137812 */ /* 0x000fe400078ec0ff */
[----:B------:R-:W-:Y:S01]  /*1a50*/  I2FP.F32.U32 R16, R16 ;  /* 0x0000001000107245 */ /* 0x000fe20000201000 */
[----:B------:R-:W-:Y:S01]  /*1a60*/  FFMA R11, R18, -R13, 0.14084610342979431152 ;  /* 0x3e1039f6120b7423 */ /* 0x000fe2000000080d */
[----:B------:R-:W-:-:S02]  /*1a70*/  IADD3 R20, PT, PT, R12, -R19, RZ ;  /* 0x800000130c147210 */ /* 0x000fc40007ffe0ff */
[----:B------:R-:W-:Y:S01]  /*1a80*/  IADD3 R0, PT, PT, R16, -0x3f2aaaab, RZ ;  /* 0xc0d5555510007810 */ /* 0x000fe20007ffe0ff */
[----:B------:R-:W-:Y:S01]  /*1a90*/  FFMA R11, R18, R11, -0.12148627638816833496 ;  /* 0xbdf8cdcc120b7423 */ /* 0x000fe2000000000b */
[----:B------:R-:W-:Y:S01]  /*1aa0*/  ISETP.GT.U32.AND P3, PT, R10, 0x7f7fffff, PT ;  /* 0x7f7fffff0a00780c */ /* 0x000fe20003f64070 */
[----:B------:R-:W-:Y:S01]  /*1ab0*/  FADD R20, R20, -1 ;  /* 0xbf80000014147421 */ /* 0x000fe20000000000 */
[----:B------:R-:W-:Y:S01]  /*1ac0*/  ISETP.GT.U32.AND P2, PT, R12, 0x7f7fffff, PT ;  /* 0x7f7fffff0c00780c */ /* 0x000fe20003f44070 */
[----:B------:R-:W-:Y:S02]  /*1ad0*/  FFMA R11, R18, R11, 0.13980610668659210205 ;  /* 0x3e0f2955120b7423 */ /* 0x000fe4000000000b */
[----:B------:R-:W-:Y:S02]  /*1ae0*/  FFMA R23, R20, -R13, 0.14084610342979431152 ;  /* 0x3e1039f614177423 */ /* 0x000fe4000000080d */
[----:B------:R-:W-:Y:S02]  /*1af0*/  FFMA R11, R18, R11, -0.16684235632419586182 ;  /* 0xbe2ad8b9120b7423 */ /* 0x000fe4000000000b */
[----:B------:R-:W-:-:S02]  /*1b00*/  FFMA R25, R20, R23, -0.12148627638816833496 ;  /* 0xbdf8cdcc14197423 */ /* 0x000fc40000000017 */
[----:B------:R-:W-:Y:S02]  /*1b10*/  FFMA R11, R18, R11, 0.20012299716472625732 ;  /* 0x3e4ced0b120b7423 */ /* 0x000fe4000000000b */
[----:B------:R-:W-:Y:S02]  /*1b20*/  FFMA R25, R20, R25, 0.13980610668659210205 ;  /* 0x3e0f295514197423 */ /* 0x000fe40000000019 */
[----:B------:R-:W-:Y:S02]  /*1b30*/  FFMA R11, R18, R11, -0.24999669194221496582 ;  /* 0xbe7fff22120b7423 */ /* 0x000fe4000000000b */
[----:B------:R-:W-:Y:S02]  /*1b40*/  FFMA R25, R20, R25, -0.16684235632419586182 ;  /* 0xbe2ad8b914197423 */ /* 0x000fe40000000019 */
[----:B------:R-:W-:Y:S01]  /*1b50*/  FFMA R23, R18, R11, 0.33333182334899902344 ;  /* 0x3eaaaa7812177423 */ /* 0x000fe2000000000b */
[----:B------:R-:W-:Y:S01]  /*1b60*/  LOP3.LUT R11, R0, 0xff800000, RZ, 0xc0, !PT ;  /* 0xff800000000b7812 */ /* 0x000fe200078ec0ff */
[----:B------:R-:W-:Y:S01]  /*1b70*/  FFMA R25, R20, R25, 0.20012299716472625732 ;  /* 0x3e4ced0b14197423 */ /* 0x000fe20000000019 */
[----:B------:R-:W-:Y:S01]  /*1b80*/  I2FP.F32.S32 R0, R17 ;  /* 0x0000001100007245 */ /* 0x000fe20000201400 */
[----:B------:R-:W-:Y:S01]  /*1b90*/  FFMA R23, R18, R23, -0.5 ;  /* 0xbf00000012177423 */ /* 0x000fe20000000017 */
[----:B------:R-:W-:Y:S01]  /*1ba0*/  IADD3 R24, PT, PT, R16, -R11, RZ ;  /* 0x8000000b10187210 */ /* 0x000fe20007ffe0ff */
[----:B------:R-:W-:-:S02]  /*1bb0*/  FFMA R25, R20, R25, -0.24999669194221496582 ;  /* 0xbe7fff2214197423 */ /* 0x000fc40000000019 */
[----:B------:R-:W-:Y:S01]  /*1bc0*/  FMUL R23, R18, R23 ;  /* 0x0000001712177220 */ /* 0x000fe20000400000 */
[----:B------:R-:W-:Y:S01]  /*1bd0*/  FFMA R0, R0, 1.1920928955078125e-07, RZ ;  /* 0x3400000000007823 */ /* 0x000fe200000000ff */
[----:B------:R-:W-:Y:S01]  /*1be0*/  FADD R24, R24, -1 ;  /* 0xbf80000018187421 */ /* 0x000fe20000000000 */
[----:B------:R-:W-:Y:S01]  /*1bf0*/  FFMA R25, R20, R25, 0.33333182334899902344 ;  /* 0x3eaaaa7814197423 */ /* 0x000fe20000000019 */
[----:B------:R-:W-:Y:S01]  /*1c00*/  FFMA R23, R18, R23, R18 ;  /* 0x0000001712177223 */ /* 0x000fe20000000012 */
[----:B------:R-:W-:Y:S01]  /*1c10*/  IADD3 R18, PT, PT, R14, 0x3, RZ ;  /* 0x000000030e127810 */ /* 0x000fe20007ffe0ff */
[----:B------:R-:W-:Y:S01]  /*1c20*/  FFMA R17, R24, -R13, 0.14084610342979431152 ;  /* 0x3e1039f618117423 */ /* 0x000fe2000000080d */
[----:B------:R-:W-:Y:S01]  /*1c30*/  FFMA R25, R20, R25, -0.5 ;  /* 0xbf00000014197423 */ /* 0x000fe20000000019 */
[----:B------:R-:W-:Y:S01]  /*1c40*/  FFMA R23, R0, 0.69314718246459960938, R23 ;  /* 0x3f31721800177823 */ /* 0x000fe20000000017 */
[----:B------:R-:W-:Y:S01]  /*1c50*/  I2FP.F32.S32 R0, R19 ;  /* 0x0000001300007245 */ /* 0x000fe20000201400 */
[----:B------:R-:W-:Y:S01]  /*1c60*/  FFMA R27, R24, R17, -0.12148627638816833496 ;  /* 0xbdf8cdcc181b7423 */ /* 0x000fe20000000011 */
[----:B------:R-:W-:Y:S01]  /*1c70*/  I2FP.F32.U32 R17, R18 ;  /* 0x0000001200117245 */ /* 0x000fe20000201000 */
[----:B------:R-:W-:Y:S01]  /*1c80*/  FMUL R25, R20, R25 ;  /* 0x0000001914197220 */ /* 0x000fe20000400000 */
[----:B------:R-:W-:Y:S01]  /*1c90*/  MOV R19, 0x7f800000 ;  /* 0x7f80000000137802 */ /* 0x000fe20000000f00 */
[----:B------:R-:W-:Y:S01]  /*1ca0*/  FFMA R27, R24, R27, 0.13980610668659210205 ;  /* 0x3e0f2955181b7423 */ /* 0x000fe2000000001b */
[C---:B------:R-:W-:Y:S01]  /*1cb0*/  IADD3 R22, PT, PT, R17.reuse, -0x3f2aaaab, RZ ;  /* 0xc0d5555511167810 */ /* 0x040fe20007ffe0ff */
[----:B------:R-:W-:Y:S01]  /*1cc0*/  FFMA R25, R20, R25, R20 ;  /* 0x0000001914197223 */ /* 0x000fe20000000014 */
[----:B------:R-:W-:Y:S01]  /*1cd0*/  IADD3 R14, PT, PT, R14, 0x4, RZ ;  /* 0x000000040e0e7810 */ /* 0x000fe20007ffe0ff */
[----:B------:R-:W-:Y:S01]  /*1ce0*/  FFMA R27, R24, R27, -0.16684235632419586182 ;  /* 0xbe2ad8b9181b7423 */ /* 0x000fe2000000001b */
[----:B------:R-:W-:Y:S01]  /*1cf0*/  LOP3.LUT R22, R22, 0xff800000, RZ, 0xc0, !PT ;  /* 0xff80000016167812 */ /* 0x000fe200078ec0ff */
[----:B------:R-:W-:Y:S01]  /*1d00*/  @P3 FFMA R23, R10, R19, +INF ;  /* 0x7f8000000a173423 */ /* 0x000fe20000000013 */
[----:B------:R-:W-:Y:S01]  /*1d10*/  ISETP.GT.U32.AND P3, PT, R16, 0x7f7fffff, PT ;  /* 0x7f7fffff1000780c */ /* 0x000fe20003f64070 */
[----:B------:R-:W-:Y:S01]  /*1d20*/  FFMA R27, R24, R27, 0.20012299716472625732 ;  /* 0x3e4ced0b181b7423 */ /* 0x000fe2000000001b */
[----:B------:R-:W-:-:S03]  /*1d30*/  IADD3 R20, PT, PT, R17, -R22, RZ ;  /* 0x8000001611147210 */ /* 0x000fc60007ffe0ff */
[----:B------:R-:W-:Y:S02]  /*1d40*/  FFMA R27, R24, R27, -0.24999669194221496582 ;  /* 0xbe7fff22181b7423 */ /* 0x000fe4000000001b */
[----:B------:R-:W-:Y:S02]  /*1d50*/  FADD R20, R20, -1 ;  /* 0xbf80000014147421 */ /* 0x000fe40000000000 */
[----:B------:R-:W-:Y:S02]  /*1d60*/  FFMA R27, R24, R27, 0.33333182334899902344 ;  /* 0x3eaaaa78181b7423 */ /* 0x000fe4000000001b */
[----:B------:R-:W-:Y:S02]  /*1d70*/  FFMA R13, R20, -R13, 0.14084610342979431152 ;  /* 0x3e1039f6140d7423 */ /* 0x000fe4000000080d */
[----:B------:R-:W-:Y:S02]  /*1d80*/  FFMA R27, R24, R27, -0.5 ;  /* 0xbf000000181b7423 */ /* 0x000fe4000000001b */
[----:B------:R-:W-:-:S02]  /*1d90*/  FFMA R29, R20, R13, -0.12148627638816833496 ;  /* 0xbdf8cdcc141d7423 */ /* 0x000fc4000000000d */
[----:B------:R-:W-:Y:S02]  /*1da0*/  FMUL R13, R24, R27 ;  /* 0x0000001b180d7220 */ /* 0x000fe40000400000 */
[----:B------:R-:W-:Y:S02]  /*1db0*/  FFMA R29, R20, R29, 0.13980610668659210205 ;  /* 0x3e0f2955141d7423 */ /* 0x000fe4000000001d */
[----:B------:R-:W-:Y:S01]  /*1dc0*/  FFMA R13, R24, R13, R24 ;  /* 0x0000000d180d7223 */ /* 0x000fe20000000018 */
[----:B------:R-:W-:Y:S01]  /*1dd0*/  FFMA R24, R0, 1.1920928955078125e-07, RZ ;  /* 0x3400000000187823 */ /* 0x000fe200000000ff */
[C---:B------:R-:W-:Y:S01]  /*1de0*/  FFMA R29, R20.reuse, R29, -0.16684235632419586182 ;  /* 0xbe2ad8b9141d7423 */ /* 0x040fe2000000001d */
[----:B------:R-:W-:Y:S02]  /*1df0*/  I2FP.F32.S32 R0, R11 ;  /* 0x0000000b00007245 */ /* 0x000fe40000201400 */
[----:B------:R-:W0:Y:S01]  /*1e00*/  F2F.F64.F32 R10, R23 ;  /* 0x00000017000a7310 */ /* 0x000e220000201800 */
[----:B------:R-:W-:Y:S01]  /*1e10*/  FFMA R29, R20, R29, 0.20012299716472625732 ;  /* 0x3e4ced0b141d7423 */ /* 0x000fe2000000001d */
[----:B------:R-:W-:Y:S01]  /*1e20*/  FFMA R25, R24, 0.69314718246459960938, R25 ;  /* 0x3f31721818197823 */ /* 0x000fe20000000019 */
[----:B------:R-:W-:Y:S01]  /*1e30*/  FFMA R24, R0, 1.1920928955078125e-07, RZ ;  /* 0x3400000000187823 */ /* 0x000fe200000000ff */
[----:B------:R-:W-:Y:S01]  /*1e40*/  @P2 FFMA R25, R12, R19, +INF ;  /* 0x7f8000000c192423 */ /* 0x000fe20000000013 */
[----:B------:R-:W-:Y:S01]  /*1e50*/  FFMA R29, R20, R29, -0.24999669194221496582 ;  /* 0xbe7fff22141d7423 */ /* 0x000fe2000000001d */
[----:B------:R-:W-:Y:S01]  /*1e60*/  ISETP.GT.U32.AND P2, PT, R17, 0x7f7fffff, PT ;  /* 0x7f7fffff1100780c */ /* 0x000fe20003f44070 */
[----:B------:R-:W-:Y:S01]  /*1e70*/  FFMA R24, R24, 0.69314718246459960938, R13 ;  /* 0x3f31721818187823 */ /* 0x000fe2000000000d */
[----:B------:R-:W-:Y:S01]  /*1e80*/  I2FP.F32.S32 R0, R22 ;  /* 0x0000001600007245 */ /* 0x000fe20000201400 */
[----:B------:R-:W-:Y:S01]  /*1e90*/  FFMA R29, R20, R29, 0.33333182334899902344 ;  /* 0x3eaaaa78141d7423 */ /* 0x000fe2000000001d */
[----:B------:R-:W1:Y:S01]  /*1ea0*/  F2F.F64.F32 R12, R25 ;  /* 0x00000019000c7310 */ /* 0x000e620000201800 */
[----:B------:R-:W-:-:S02]  /*1eb0*/  @P3 FFMA R24, R16, R19, +INF ;  /* 0x7f80000010183423 */ /* 0x000fc40000000013 */
[----:B------:R-:W-:Y:S01]  /*1ec0*/  FFMA R29, R20, R29, -0.5 ;  /* 0xbf000000141d7423 */ /* 0x000fe2000000001d */
[----:B------:R-:W-:Y:S01]  /*1ed0*/  FFMA R0, R0, 1.1920928955078125e-07, RZ ;  /* 0x3400000000007823 */ /* 0x000fe200000000ff */
[----:B0-----:R-:W-:Y:S02]  /*1ee0*/  DADD R10, R10, R6 ;  /* 0x000000000a0a7229 */ /* 0x001fe40000000006 */
[C---:B------:R-:W-:Y:S01]  /*1ef0*/  FMUL R29, R20.reuse, R29 ;  /* 0x0000001d141d7220 */ /* 0x040fe20000400000 */
[----:B------:R-:W0:Y:S03]  /*1f00*/  F2F.F64.F32 R6, R24 ;  /* 0x0000001800067310 */ /* 0x000e260000201800 */
[----:B------:R-:W-:-:S04]  /*1f10*/  FFMA R29, R20, R29, R20 ;  /* 0x0000001d141d7223 */ /* 0x000fc80000000014 */
[----:B------:R-:W-:Y:S01]  /*1f20*/  FFMA R0, R0, 0.69314718246459960938, R29 ;  /* 0x3f31721800007823 */ /* 0x000fe2000000001d */
[----:B------:R-:W-:Y:S01]  /*1f30*/  @P2 FFMA R0, R17, R19, +INF ;  /* 0x7f80000011002423 */ /* 0x000fe20000000013 */
[----:B-1----:R-:W-:Y:S01]  /*1f40*/  DADD R10, R10, R12 ;  /* 0x000000000a0a7229 */ /* 0x002fe2000000000c */
[----:B------:R-:W-:Y:S02]  /*1f50*/  ISETP.NE.AND P2, PT, R18, R15, PT ;  /* 0x0000000f1200720c */ /* 0x000fe40003f45270 */
[----:B------:R-:W1:Y:S05]  /*1f60*/  F2F.F64.F32 R12, R0 ;  /* 0x00000000000c7310 */ /* 0x000e6a0000201800 */
[----:B0-----:R-:W-:-:S08]  /*1f70*/  DADD R6, R10, R6 ;  /* 0x000000000a067229 */ /* 0x001fd00000000006 */
[----:B-1----:R-:W-:Y:S01]  /*1f80*/  DADD R6, R6, R12 ;  /* 0x0000000006067229 */ /* 0x002fe2000000000c */
[----:B------:R-:W-:Y:S10]  /*1f90*/  @P2 BRA `(.L_x_15) ;  /* 0xfffffff800802947 */ /* 0x000ff4000383ffff */
.L_x_14:
[----:B------:R-:W-:Y:S05]  /*1fa0*/  BSYNC.RECONVERGENT B1 ;  /* 0x0000000000017941 */ /* 0x000fea0003800200 */
.L_x_13:
        /* <DEDUP_REMOVED lines=75> */
.L_x_12:
[----:B------:R-:W-:Y:S05]  /*2460*/  BSYNC.RECONVERGENT B0 ;  /* 0x0000000000007941 */ /* 0x000fea0003800200 */
.L_x_11:
[----:B------:R-:W-:-:S08]  /*2470*/  DADD R4, -R6, R4 ;  /* 0x0000000006047229 */ /* 0x000fd00000000104 */
[----:B------:R-:W-:Y:S01]  /*2480*/  DADD R2, R4, R2 ;  /* 0x0000000004027229 */ /* 0x000fe20000000002 */
[----:B------:R-:W-:Y:S10]  /*2490*/  @P0 BRA `(.L_x_16) ;  /* 0xffffffdc00040947 */ /* 0x000ff4000383ffff */
[----:B------:R-:W0:Y:S02]  /*24a0*/  LDC.64 R4, c[0x0][0x390] ;  /* 0x0000e400ff047b82 */ /* 0x000e240000000a00 */
[----:B0-----:R-:W-:-:S05]  /*24b0*/  IMAD.WIDE R4, R9, 0x8, R4 ;  /* 0x0000000809047825 */ /* 0x001fca00078e0204 */
[----:B------:R-:W-:Y:S01]  /*24c0*/  STG.E.64 desc[UR4][R4.64], R2 ;  /* 0x0000000204007986 */ /* 0x000fe2000c101b04 */
[----:B------:R-:W-:Y:S05]  /*24d0*/  EXIT ;  /* 0x000000000000794d */ /* 0x000fea0003800000 */
.L_x_17:
[----:B------:R-:W-:-:S00]  /*24e0*/  BRA `(.L_x_17) ;  /* 0xfffffffc00fc7947 */ /* 0x000fc0000383ffff */
[----:B------:R-:W-:-:S00]  /*24f0*/  NOP ;  /* 0x0000000000007918 */ /* 0x000fc00000000000 */
        /* <DEDUP_REMOVED lines=8> */
.L_x_22:


//--------------------- .text._Z30build_contingency_table_kernelPmPiS0_iii --------------------------
	.section	.text._Z30build_contingency_table_kernelPmPiS0_iii,"ax",@progbits
	.align	128
        .global         _Z30build_contingency_table_kernelPmPiS0_iii
        .type           _Z30build_contingency_table_kernelPmPiS0_iii,@function
        .size           _Z30build_contingency_table_kernelPmPiS0_iii,(.L_x_23 - _Z30build_contingency_table_kernelPmPiS0_iii)
        .other          _Z30build_contingency_table_kernelPmPiS0_iii,@"STO_CUDA_ENTRY STV_DEFAULT"
_Z30build_contingency_table_kernelPmPiS0_iii:
.text._Z30build_contingency_table_kernelPmPiS0_iii:
        /* <DEDUP_REMOVED lines=8> */
[----:B------:R-:W0:Y:S01]  /*0080*/  LDC.64 R4, c[0x0][0x390] ;  /* 0x0000e400ff047b82 */ /* 0x000e220000000a00 */
[----:B------:R-:W1:Y:S01]  /*0090*/  LDCU.64 UR6, c[0x0][0x358] ;  /* 0x00006b00ff0677ac */ /* 0x000e620008000a00 */
[----:B------:R-:W-:Y:S01]  /*00a0*/  IMAD R3, R23, 0x3, RZ ;  /* 0x0000000317037824 */ /* 0x000fe200078e02ff */
[----:B------:R-:W2:Y:S03]  /*00b0*/  LDCU UR4, c[0x0][0x39c] ;  /* 0x00007380ff0477ac */ /* 0x000ea60008000800 */
[----:B0-----:R-:W-:-:S05]  /*00c0*/  IMAD.WIDE R4, R3, 0x4, R4 ;  /* 0x0000000403047825 */ /* 0x001fca00078e0204 */
[----:B-1----:R-:W3:Y:S04]  /*00d0*/  LDG.E R0, desc[UR6][R4.64] ;  /* 0x0000000604007981 */ /* 0x002ee8000c1e1900 */
[----:B------:R-:W4:Y:S04]  /*00e0*/  LDG.E R10, desc[UR6][R4.64+0x8] ;  /* 0x00000806040a7981 */ /* 0x000f28000c1e1900 */
[----:B------:R-:W5:Y:S01]  /*00f0*/  LDG.E R8, desc[UR6][R4.64+0x4] ;  /* 0x0000040604087981 */ /* 0x000f62000c1e1900 */
[----:B--2---:R-:W0:Y:S02]  /*0100*/  I2F.F64 R2, UR4 ;  /* 0x0000000400027d12 */ /* 0x004e240008201c00 */
[----:B0-----:R-:W-:-:S10]  /*0110*/  DMUL R2, R2, 0.015625 ;  /* 0x3f90000002027828 */ /* 0x001fd40000000000 */
[----:B------:R-:W-:Y:S01]  /*0120*/  FRND.F64.CEIL R2, R2 ;  /* 0x0000000200027313 */ /* 0x000fe20000309800 */
[----:B---3--:R-:W-:Y:S02]  /*0130*/  IMAD R12, R0, 0x3, RZ ;  /* 0x00000003000c7824 */ /* 0x008fe400078e02ff */
[----:B----4-:R-:W-:-:S05]  /*0140*/  IMAD R10, R10, 0x3, RZ ;  /* 0x000000030a0a7824 */ /* 0x010fca00078e02ff */
[----:B------:R-:W0:Y:S01]  /*0150*/  I2F.F64 R6, R12 ;  /* 0x0000000c00067312 */ /* 0x000e220000201c00 */
[----:B-----5:R-:W-:-:S07]  /*0160*/  IMAD R13, R8, 0x3, RZ ;  /* 0x00000003080d7824 */ /* 0x020fce00078e02ff */
[----:B------:R-:W1:Y:S08]  /*0170*/  I2F.F64 R8, R13 ;  /* 0x0000000d00087312 */ /* 0x000e700000201c00 */
[----:B------:R-:W2:Y:S01]  /*0180*/  I2F.F64 R10, R10 ;  /* 0x0000000a000a7312 */ /* 0x000ea20000201c00 */
[C---:B0-----:R-:W-:Y:S01]  /*0190*/  DMUL R4, R2.reuse, R6 ;  /* 0x0000000602047228 */ /* 0x041fe20000000000 */
[----:B------:R-:W-:Y:S01]  /*01a0*/  IMAD.MOV.U32 R0, RZ, RZ, RZ ;  /* 0x000000ffff007224 */ /* 0x000fe200078e00ff */
[----:B-1----:R-:W-:-:S02]  /*01b0*/  DMUL R6, R2, R8 ;  /* 0x0000000802067228 */ /* 0x002fc40000000000 */
[----:B--2---:R-:W-:-:S11]  /*01c0*/  DMUL R8, R2, R10 ;  /* 0x0000000a02087228 */ /* 0x004fd60000000000 */
.L_x_20:
[----:B------:R-:W-:Y:S01]  /*01d0*/  DSETP.GT.AND P0, PT, R2, RZ, PT ;  /* 0x000000ff0200722a */ /* 0x000fe20003f04000 */
[----:B0-----:R-:W-:-:S13]  /*01e0*/  IMAD.MOV.U32 R22, RZ, RZ, RZ ;  /* 0x000000ffff167224 */ /* 0x001fda00078e00ff */
[----:B------:R-:W-:Y:S05]  /*01f0*/  @!P0 BRA `(.L_x_18) ;  /* 0x0000000000d08947 */ /* 0x000fea0003800000 */
[----:B------:R-:W-:Y:S01]  /*0200*/  PRMT R10, R0, 0x9910, RZ ;  /* 0x00009910000a7816 */ /* 0x000fe200000000ff */
[----:B------:R-:W-:Y:S01]  /*0210*/  UMOV UR4, URZ ;  /* 0x000000ff00047c82 */ /* 0x000fe20008000000 */
[----:B------:R-:W-:-:S03]  /*0220*/  MOV R22, RZ ;  /* 0x000000ff00167202 */ /* 0x000fc60000000f00 */
[C---:B------:R-:W-:Y:S02]  /*0230*/  IMAD R11, R10.reuse, 0x39, RZ ;  /* 0x000000390a0b7824 */ /* 0x040fe400078e02ff */
[----:B------:R-:W-:-:S03]  /*0240*/  IMAD R10, R10, 0xab, RZ ;  /* 0x000000ab0a0a7824 */ /* 0x000fc600078e02ff */
[----:B------:R-:W-:Y:S02]  /*0250*/  LOP3.LUT R11, R11, 0xffff, RZ, 0xc0, !PT ;  /* 0x0000ffff0b0b7812 */ /* 0x000fe400078ec0ff */
[----:B------:R-:W-:Y:S02]  /*0260*/  LOP3.LUT R10, R10, 0xffff, RZ, 0xc0, !PT ;  /* 0x0000ffff0a0a7812 */ /* 0x000fe400078ec0ff */
[----:B------:R-:W-:Y:S02]  /*0270*/  SHF.R.U32.HI R11, RZ, 0x9, R11 ;  /* 0x00000009ff0b7819 */ /* 0x000fe4000001160b */
[----:B------:R-:W-:Y:S02]  /*0280*/  SHF.R.U32.HI R10, RZ, 0x9, R10 ;  /* 0x00000009ff0a7819 */ /* 0x000fe4000001160a */
[----:B------:R-:W-:Y:S02]  /*0290*/  PRMT R12, R11, 0x9910, RZ ;  /* 0x000099100b0c7816 */ /* 0x000fe400000000ff */
[----:B------:R-:W-:-:S03]  /*02a0*/  PRMT R10, R10, 0x9910, RZ ;  /* 0x000099100a0a7816 */ /* 0x000fc600000000ff */
[----:B------:R-:W-:Y:S02]  /*02b0*/  IMAD R12, R12, 0x9, RZ ;  /* 0x000000090c0c7824 */ /* 0x000fe400078e02ff */
[----:B------:R-:W-:-:S03]  /*02c0*/  IMAD R10, R10, 0x3, RZ ;  /* 0x000000030a0a7824 */ /* 0x000fc600078e02ff */
[----:B------:R-:W-:Y:S01]  /*02d0*/  IADD3 R12, PT, PT, RZ, -R12, RZ ;  /* 0x8000000cff0c7210 */ /* 0x000fe20007ffe0ff */
[----:B------:R-:W-:-:S03]  /*02e0*/  IMAD.MOV R10, RZ, RZ, -R10 ;  /* 0x000000ffff0a7224 */ /* 0x000fc600078e0a0a */
[----:B------:R-:W-:Y:S02]  /*02f0*/  PRMT R15, R12, 0x7710, RZ ;  /* 0x000077100c0f7816 */ /* 0x000fe400000000ff */
[----:B------:R-:W-:Y:S02]  /*0300*/  PRMT R13, R10, 0x7710, RZ ;  /* 0x000077100a0d7816 */ /* 0x000fe400000000ff */
[----:B------:R-:W-:Y:S02]  /*0310*/  IADD3 R12, PT, PT, R15, R0, RZ ;  /* 0x000000000f0c7210 */ /* 0x000fe40007ffe0ff */
[----:B------:R0:W1:Y:S01]  /*0320*/  I2F.F64.U16 R14, R11 ;  /* 0x0000000b000e7312 */ /* 0x0000620000101800 */
[----:B------:R-:W-:Y:S01]  /*0330*/  IMAD.IADD R10, R13, 0x1, R0 ;  /* 0x000000010d0a7824 */ /* 0x000fe200078e0200 */
[----:B------:R-:W-:-:S04]  /*0340*/  LOP3.LUT R12, R12, 0xff, RZ, 0xc0, !PT ;  /* 0x000000ff0c0c7812 */ /* 0x000fc800078ec0ff */
[----:B------:R-:W-:Y:S01]  /*0350*/  LOP3.LUT R20, R10, 0xff, RZ, 0xc0, !PT ;  /* 0x000000ff0a147812 */ /* 0x000fe200078ec0ff */
[----:B------:R-:W-:Y:S01]  /*0360*/  IMAD R12, R12, 0xab, RZ ;  /* 0x000000ab0c0c7824 */ /* 0x000fe200078e02ff */
[----:B0-----:R-:W-:Y:S02]  /*0370*/  CS2R R10, SRZ ;  /* 0x00000000000a7805 */ /* 0x001fe4000001ff00 */
[----:B------:R-:W0:Y:S02]  /*0380*/  I2F.F64.U16 R16, R20 ;  /* 0x0000001400107312 */ /* 0x000e240000101800 */
[----:B------:R-:W-:Y:S02]  /*0390*/  SHF.R.U32.HI R21, RZ, 0x9, R12 ;  /* 0x00000009ff157819 */ /* 0x000fe4000001160c */
[----:B------:R-:W2:Y:S01]  /*03a0*/  LDC.64 R12, c[0x0][0x380] ;  /* 0x0000e000ff0c7b82 */ /* 0x000ea20000000a00 */
[----:B-1----:R-:W-:-:S03]  /*03b0*/  DFMA R14, R2, R14, R4 ;  /* 0x0000000e020e722b */ /* 0x002fc60000000004 */
[----:B------:R-:W1:Y:S01]  /*03c0*/  I2F.F64.U16 R18, R21 ;  /* 0x0000001500127312 */ /* 0x000e620000101800 */
[C---:B0-----:R-:W-:Y:S02]  /*03d0*/  DFMA R16, R2.reuse, R16, R8 ;  /* 0x000000100210722b */ /* 0x041fe40000000008 */
[----:B-1----:R-:W-:-:S11]  /*03e0*/  DFMA R18, R2, R18, R6 ;  /* 0x000000120212722b */ /* 0x002fd60000000006 */
.L_x_19:
[--C-:B------:R-:W-:Y:S02]  /*03f0*/  DADD R28, R14, R10.reuse ;  /* 0x000000000e1c7229 */ /* 0x100fe4000000000a */
[----:B------:R-:W-:-:S04]  /*0400*/  DADD R26, R18, R10 ;  /* 0x00000000121a7229 */ /* 0x000fc8000000000a */
[----:B------:R0:W2:Y:S08]  /*0410*/  F2I.F64.TRUNC R21, R28 ;  /* 0x0000001c00157311 */ /* 0x0000b0000030d100 */
[----:B------:R2:W1:Y:S01]  /*0420*/  F2I.F64.TRUNC R25, R26 ;  /* 0x0000001a00197311 */ /* 0x000462000030d100 */
[----:B0-----:R-:W-:-:S07]  /*0430*/  DADD R28, R16, R10 ;  /* 0x00000000101c7229 */ /* 0x001fce000000000a */
[----:B------:R-:W0:Y:S01]  /*0440*/  F2I.F64.TRUNC R11, R28 ;  /* 0x0000001c000b7311 */ /* 0x000e22000030d100 */
[----:B--2---:R-:W-:-:S04]  /*0450*/  IMAD.WIDE R26, R21, 0x8, R12 ;  /* 0x00000008151a7825 */ /* 0x004fc800078e020c */
[----:B-1----:R-:W-:-:S06]  /*0460*/  IMAD.WIDE R24, R25, 0x8, R12 ;  /* 0x0000000819187825 */ /* 0x002fcc00078e020c */
[----:B------:R-:W2:Y:S01]  /*0470*/  LDG.E.64 R24, desc[UR6][R24.64] ;  /* 0x0000000618187981 */ /* 0x000ea2000c1e1b00 */
[----:B0-----:R-:W-:-:S03]  /*0480*/  IMAD.WIDE R20, R11, 0x8, R12 ;  /* 0x000000080b147825 */ /* 0x001fc600078e020c */
[----:B------:R-:W2:Y:S04]  /*0490*/  LDG.E.64 R10, desc[UR6][R26.64] ;  /* 0x000000061a0a7981 */ /* 0x000ea8000c1e1b00 */
[----:B------:R-:W2:Y:S01]  /*04a0*/  LDG.E.64 R20, desc[UR6][R20.64] ;  /* 0x0000000614147981 */ /* 0x000ea2000c1e1b00 */
[----:B------:R-:W-:Y:S01]  /*04b0*/  UIADD3 UR4, UPT, UPT, UR4, 0x1, URZ ;  /* 0x0000000104047890 */ /* 0x000fe2000fffe0ff */
[----:B--2---:R-:W-:Y:S02]  /*04c0*/  LOP3.LUT R29, R20, R24, R10, 0x80, !PT ;  /* 0x00000018141d7212 */ /* 0x004fe400078e800a */
[----:B------:R-:W-:-:S06]  /*04d0*/  LOP3.LUT R20, R21, R25, R11, 0x80, !PT ;  /* 0x0000001915147212 */ /* 0x000fcc00078e800b */
[----:B------:R-:W0:Y:S08]  /*04e0*/  I2F.F64.U32 R10, UR4 ;  /* 0x00000004000a7d12 */ /* 0x000e300008201800 */
[----:B------:R-:W-:Y:S01]  /*04f0*/  POPC R29, R29 ;  /* 0x0000001d001d7309 */ /* 0x000fe20000000000 */
[----:B0-----:R-:W-:-:S07]  /*0500*/  DSETP.GT.AND P0, PT, R2, R10, PT ;  /* 0x0000000a0200722a */ /* 0x001fce0003f04000 */
[----:B------:R-:W0:Y:S02]  /*0510*/  POPC R28, R20 ;  /* 0x00000014001c7309 */ /* 0x000e240000000000 */
[----:B0-----:R-:W-:-:S05]  /*0520*/  IADD3 R22, PT, PT, R22, R29, R28 ;  /* 0x0000001d16167210 */ /* 0x001fca0007ffe01c */
[----:B------:R-:W-:Y:S05]  /*0530*/  @P0 BRA `(.L_x_19) ;  /* 0xfffffffc00ac0947 */ /* 0x000fea000383ffff */
.L_x_18:
[----:B------:R-:W0:Y:S01]  /*0540*/  LDC.64 R10, c[0x0][0x388] ;  /* 0x0000e200ff0a7b82 */ /* 0x000e220000000a00 */
[----:B------:R-:W-:Y:S02]  /*0550*/  IMAD R13, R23, 0x1b, R0 ;  /* 0x0000001b170d7824 */ /* 0x000fe400078e0200 */
[----:B------:R-:W-:-:S05]  /*0560*/  VIADD R0, R0, 0x1 ;  /* 0x0000000100007836 */ /* 0x000fca0000000000 */
[----:B------:R-:W-:Y:S01]  /*0570*/  ISETP.NE.AND P0, PT, R0, 0x1b, PT ;  /* 0x0000001b0000780c */ /* 0x000fe20003f05270 */
[----:B0-----:R-:W-:-:S05]  /*0580*/  IMAD.WIDE R10, R13, 0x4, R10 ;  /* 0x000000040d0a7825 */ /* 0x001fca00078e020a */
[----:B------:R0:W-:Y:S07]  /*0590*/  STG.E desc[UR6][R10.64], R22 ;  /* 0x000000160a007986 */ /* 0x0001ee000c101906 */
[----:B------:R-:W-:Y:S05]  /*05a0*/  @P0 BRA `(.L_x_20) ;  /* 0xfffffffc00080947 */ /* 0x000fea000383ffff */
[----:B------:R-:W-:Y:S05]  /*05b0*/  EXIT ;  /* 0x000000000000794d */ /* 0x000fea0003800000 */
.L_x_21:
        /* <DEDUP_REMOVED lines=12> */
.L_x_23:


//--------------------- .nv.shared.reserved.0     --------------------------
	.section	.nv.shared.reserved.0,"aw",@nobits
	.weak		__nv_reservedSMEM_offset_0_alias
	.size		__nv_reservedSMEM_offset_0_alias, 0, 64
	.other		__nv_reservedSMEM_offset_0_alias,@"STO_CUDA_RESERVED_SHARED STV_DEFAULT"
__nv_reservedSMEM_offset_0_alias:
	.zero		0
	.zero		64


//--------------------- .nv.constant0._Z18calculate_k2_scorePiS_Pdi --------------------------
	.section	.nv.constant0._Z18calculate_k2_scorePiS_Pdi,"a",@progbits
	.sectionflags	@""
	.align	4
.nv.constant0._Z18calculate_k2_scorePiS_Pdi:
	.zero		924


//--------------------- .nv.constant0._Z30build_contingency_table_kernelPmPiS0_iii --------------------------
	.section	.nv.constant0._Z30build_contingency_table_kernelPmPiS0_iii,"a",@progbits
	.sectionflags	@""
	.align	4
.nv.constant0._Z30build_contingency_table_kernelPmPiS0_iii:
	.zero		932


//--------------------- SYMBOLS --------------------------

	.type		.nv.reservedSmem.offset0,@object
	.size		.nv.reservedSmem.offset0,0x4
